//
// Generated by NVIDIA NVVM Compiler
//
// Compiler Build ID: CL-36424714
// Cuda compilation tools, release 13.0, V13.0.88
// Based on NVVM 20.0.0
//

.version 9.0
.target sm_100
.address_size 64

	// .globl	_Z14naiveFilteringPfS_S_iiiiii
// _ZZ6tilingPfS_S_iiiiiiE4N_ds has been demoted

.visible .entry _Z14naiveFilteringPfS_S_iiiiii(
	.param .u64 .ptr .align 1 _Z14naiveFilteringPfS_S_iiiiii_param_0,
	.param .u64 .ptr .align 1 _Z14naiveFilteringPfS_S_iiiiii_param_1,
	.param .u64 .ptr .align 1 _Z14naiveFilteringPfS_S_iiiiii_param_2,
	.param .u32 _Z14naiveFilteringPfS_S_iiiiii_param_3,
	.param .u32 _Z14naiveFilteringPfS_S_iiiiii_param_4,
	.param .u32 _Z14naiveFilteringPfS_S_iiiiii_param_5,
	.param .u32 _Z14naiveFilteringPfS_S_iiiiii_param_6,
	.param .u32 _Z14naiveFilteringPfS_S_iiiiii_param_7,
	.param .u32 _Z14naiveFilteringPfS_S_iiiiii_param_8
)
{
	.reg .pred 	%p<18>;
	.reg .b32 	%r<83>;
	.reg .b32 	%f<70>;
	.reg .b64 	%rd<64>;

	ld.param.u64 	%rd8, [_Z14naiveFilteringPfS_S_iiiiii_param_0];
	ld.param.u64 	%rd7, [_Z14naiveFilteringPfS_S_iiiiii_param_2];
	ld.param.u32 	%r37, [_Z14naiveFilteringPfS_S_iiiiii_param_5];
	ld.param.u32 	%r39, [_Z14naiveFilteringPfS_S_iiiiii_param_6];
	ld.param.u32 	%r40, [_Z14naiveFilteringPfS_S_iiiiii_param_7];
	ld.param.u32 	%r38, [_Z14naiveFilteringPfS_S_iiiiii_param_8];
	cvta.to.global.u64 	%rd1, %rd8;
	cvta.to.global.u64 	%rd2, %rd7;
	mov.u32 	%r41, %ctaid.y;
	mov.u32 	%r42, %ntid.y;
	mov.u32 	%r43, %tid.y;
	mad.lo.s32 	%r1, %r41, %r42, %r43;
	mov.u32 	%r44, %ctaid.x;
	mov.u32 	%r45, %ntid.x;
	mul.lo.s32 	%r2, %r44, %r45;
	mov.u32 	%r3, %tid.x;
	add.s32 	%r4, %r2, %r3;
	setp.lt.s32 	%p2, %r1, %r40;
	setp.lt.s32 	%p3, %r4, %r39;
	and.pred  	%p1, %p3, %p2;
	setp.lt.s32 	%p4, %r37, 1;
	mad.lo.s32 	%r46, %r39, %r1, %r4;
	mul.lo.s32 	%r5, %r46, %r38;
	@%p4 bra 	$L__BB0_18;
	add.s32 	%r49, %r4, 1;
	add.s32 	%r50, %r37, %r4;
	max.s32 	%r51, %r50, %r49;
	sub.s32 	%r52, %r51, %r4;
	and.b32  	%r6, %r52, 7;
	and.b32  	%r7, %r52, 3;
	sub.s32 	%r53, %r2, %r51;
	add.s32 	%r8, %r53, %r3;
	and.b32  	%r9, %r52, -8;
	and.b32  	%r10, %r52, 1;
	shl.b32 	%r11, %r38, 3;
	neg.s32 	%r12, %r9;
	mov.b32 	%r72, 0;
	not.pred 	%p6, %p1;
	mul.wide.s32 	%rd48, %r38, 4;
$L__BB0_2:
	@%p6 bra 	$L__BB0_17;
	mov.f32 	%f69, 0f00000000;
	mov.b32 	%r73, 0;
$L__BB0_4:
	ld.param.u32 	%r71, [_Z14naiveFilteringPfS_S_iiiiii_param_3];
	setp.gt.u32 	%p7, %r8, -8;
	add.s32 	%r56, %r73, %r1;
	mul.lo.s32 	%r15, %r73, %r37;
	mul.lo.s32 	%r16, %r56, %r71;
	mov.b32 	%r80, 0;
	mov.u32 	%r77, %r4;
	@%p7 bra 	$L__BB0_7;
	ld.param.u64 	%rd58, [_Z14naiveFilteringPfS_S_iiiiii_param_1];
	add.s32 	%r57, %r4, %r16;
	mad.lo.s32 	%r76, %r38, %r57, %r72;
	mul.wide.u32 	%rd11, %r15, 4;
	cvta.to.global.u64 	%rd12, %rd58;
	add.s64 	%rd13, %rd12, %rd11;
	add.s64 	%rd63, %rd13, 16;
	mov.u32 	%r74, %r12;
	mov.u32 	%r77, %r4;
$L__BB0_6:
	.pragma "nounroll";
	ld.global.f32 	%f16, [%rd63+-16];
	mul.wide.s32 	%rd14, %r76, 4;
	add.s64 	%rd15, %rd1, %rd14;
	ld.global.f32 	%f17, [%rd15];
	fma.rn.f32 	%f18, %f16, %f17, %f69;
	ld.global.f32 	%f19, [%rd63+-12];
	mul.wide.s32 	%rd16, %r38, 4;
	add.s64 	%rd17, %rd15, %rd16;
	ld.global.f32 	%f20, [%rd17];
	fma.rn.f32 	%f21, %f19, %f20, %f18;
	ld.global.f32 	%f22, [%rd63+-8];
	add.s64 	%rd18, %rd17, %rd16;
	ld.global.f32 	%f23, [%rd18];
	fma.rn.f32 	%f24, %f22, %f23, %f21;
	ld.global.f32 	%f25, [%rd63+-4];
	add.s64 	%rd19, %rd18, %rd16;
	ld.global.f32 	%f26, [%rd19];
	fma.rn.f32 	%f27, %f25, %f26, %f24;
	ld.global.f32 	%f28, [%rd63];
	add.s64 	%rd20, %rd19, %rd16;
	ld.global.f32 	%f29, [%rd20];
	fma.rn.f32 	%f30, %f28, %f29, %f27;
	ld.global.f32 	%f31, [%rd63+4];
	add.s64 	%rd21, %rd20, %rd16;
	ld.global.f32 	%f32, [%rd21];
	fma.rn.f32 	%f33, %f31, %f32, %f30;
	ld.global.f32 	%f34, [%rd63+8];
	add.s64 	%rd22, %rd21, %rd16;
	ld.global.f32 	%f35, [%rd22];
	fma.rn.f32 	%f36, %f34, %f35, %f33;
	ld.global.f32 	%f37, [%rd63+12];
	add.s64 	%rd23, %rd22, %rd16;
	ld.global.f32 	%f38, [%rd23];
	fma.rn.f32 	%f69, %f37, %f38, %f36;
	add.s32 	%r76, %r76, %r11;
	add.s32 	%r77, %r77, 8;
	add.s32 	%r74, %r74, 8;
	add.s64 	%rd63, %rd63, 32;
	setp.ne.s32 	%p8, %r74, 0;
	mov.u32 	%r80, %r9;
	@%p8 bra 	$L__BB0_6;
$L__BB0_7:
	setp.eq.s32 	%p9, %r6, 0;
	@%p9 bra 	$L__BB0_15;
	add.s32 	%r58, %r6, -1;
	setp.lt.u32 	%p10, %r58, 3;
	@%p10 bra 	$L__BB0_10;
	ld.param.u64 	%rd59, [_Z14naiveFilteringPfS_S_iiiiii_param_1];
	add.s32 	%r59, %r80, %r15;
	cvta.to.global.u64 	%rd24, %rd59;
	mul.wide.u32 	%rd25, %r59, 4;
	add.s64 	%rd26, %rd24, %rd25;
	ld.global.f32 	%f40, [%rd26];
	add.s32 	%r60, %r77, %r16;
	mad.lo.s32 	%r61, %r60, %r38, %r72;
	mul.wide.s32 	%rd27, %r61, 4;
	add.s64 	%rd28, %rd1, %rd27;
	ld.global.f32 	%f41, [%rd28];
	fma.rn.f32 	%f42, %f40, %f41, %f69;
	cvt.u64.u32 	%rd29, %r15;
	cvt.u64.u32 	%rd30, %r80;
	add.s64 	%rd31, %rd30, %rd29;
	shl.b64 	%rd32, %rd31, 2;
	add.s64 	%rd33, %rd24, %rd32;
	ld.global.f32 	%f43, [%rd33+4];
	add.s64 	%rd35, %rd28, %rd48;
	ld.global.f32 	%f44, [%rd35];
	fma.rn.f32 	%f45, %f43, %f44, %f42;
	ld.global.f32 	%f46, [%rd33+8];
	add.s64 	%rd36, %rd35, %rd48;
	ld.global.f32 	%f47, [%rd36];
	fma.rn.f32 	%f48, %f46, %f47, %f45;
	ld.global.f32 	%f49, [%rd33+12];
	add.s64 	%rd37, %rd36, %rd48;
	ld.global.f32 	%f50, [%rd37];
	fma.rn.f32 	%f69, %f49, %f50, %f48;
	add.s32 	%r80, %r80, 4;
	add.s32 	%r77, %r77, 4;
$L__BB0_10:
	setp.eq.s32 	%p11, %r7, 0;
	@%p11 bra 	$L__BB0_15;
	setp.eq.s32 	%p12, %r7, 1;
	@%p12 bra 	$L__BB0_13;
	ld.param.u64 	%rd60, [_Z14naiveFilteringPfS_S_iiiiii_param_1];
	add.s32 	%r62, %r80, %r15;
	cvta.to.global.u64 	%rd38, %rd60;
	mul.wide.u32 	%rd39, %r62, 4;
	add.s64 	%rd40, %rd38, %rd39;
	ld.global.f32 	%f52, [%rd40];
	add.s32 	%r63, %r77, %r16;
	mad.lo.s32 	%r64, %r63, %r38, %r72;
	mul.wide.s32 	%rd41, %r64, 4;
	add.s64 	%rd42, %rd1, %rd41;
	ld.global.f32 	%f53, [%rd42];
	fma.rn.f32 	%f54, %f52, %f53, %f69;
	cvt.u64.u32 	%rd43, %r15;
	cvt.u64.u32 	%rd44, %r80;
	add.s64 	%rd45, %rd44, %rd43;
	shl.b64 	%rd46, %rd45, 2;
	add.s64 	%rd47, %rd38, %rd46;
	ld.global.f32 	%f55, [%rd47+4];
	add.s64 	%rd49, %rd42, %rd48;
	ld.global.f32 	%f56, [%rd49];
	fma.rn.f32 	%f69, %f55, %f56, %f54;
	add.s32 	%r80, %r80, 2;
	add.s32 	%r77, %r77, 2;
$L__BB0_13:
	setp.eq.s32 	%p13, %r10, 0;
	@%p13 bra 	$L__BB0_15;
	ld.param.u64 	%rd61, [_Z14naiveFilteringPfS_S_iiiiii_param_1];
	add.s32 	%r65, %r80, %r15;
	cvta.to.global.u64 	%rd50, %rd61;
	mul.wide.u32 	%rd51, %r65, 4;
	add.s64 	%rd52, %rd50, %rd51;
	ld.global.f32 	%f57, [%rd52];
	add.s32 	%r66, %r77, %r16;
	mad.lo.s32 	%r67, %r66, %r38, %r72;
	mul.wide.s32 	%rd53, %r67, 4;
	add.s64 	%rd54, %rd1, %rd53;
	ld.global.f32 	%f58, [%rd54];
	fma.rn.f32 	%f69, %f57, %f58, %f69;
$L__BB0_15:
	add.s32 	%r73, %r73, 1;
	add.s32 	%r68, %r73, %r1;
	add.s32 	%r69, %r37, %r1;
	setp.lt.s32 	%p14, %r68, %r69;
	@%p14 bra 	$L__BB0_4;
	ld.param.u64 	%rd62, [_Z14naiveFilteringPfS_S_iiiiii_param_2];
	setp.lt.f32 	%p15, %f69, 0f00000000;
	selp.f32 	%f59, 0f00000000, %f69, %p15;
	setp.gt.f32 	%p16, %f59, 0f3F800000;
	selp.f32 	%f60, 0f3F800000, %f59, %p16;
	add.s32 	%r70, %r72, %r5;
	cvta.to.global.u64 	%rd55, %rd62;
	mul.wide.s32 	%rd56, %r70, 4;
	add.s64 	%rd57, %rd55, %rd56;
	st.global.f32 	[%rd57], %f60;
$L__BB0_17:
	add.s32 	%r72, %r72, 1;
	setp.eq.s32 	%p17, %r72, 3;
	@%p17 bra 	$L__BB0_20;
	bra.uni 	$L__BB0_2;
$L__BB0_18:
	not.pred 	%p5, %p1;
	@%p5 bra 	$L__BB0_20;
	mul.wide.s32 	%rd9, %r5, 4;
	add.s64 	%rd10, %rd2, %rd9;
	mov.b32 	%r47, 0;
	st.global.u32 	[%rd10], %r47;
	st.global.u32 	[%rd10+4], %r47;
	st.global.u32 	[%rd10+8], %r47;
$L__BB0_20:
	ret;

}
	// .globl	_Z6tilingPfS_S_iiiiii
.visible .entry _Z6tilingPfS_S_iiiiii(
	.param .u64 .ptr .align 1 _Z6tilingPfS_S_iiiiii_param_0,
	.param .u64 .ptr .align 1 _Z6tilingPfS_S_iiiiii_param_1,
	.param .u64 .ptr .align 1 _Z6tilingPfS_S_iiiiii_param_2,
	.param .u32 _Z6tilingPfS_S_iiiiii_param_3,
	.param .u32 _Z6tilingPfS_S_iiiiii_param_4,
	.param .u32 _Z6tilingPfS_S_iiiiii_param_5,
	.param .u32 _Z6tilingPfS_S_iiiiii_param_6,
	.param .u32 _Z6tilingPfS_S_iiiiii_param_7,
	.param .u32 _Z6tilingPfS_S_iiiiii_param_8
)
{
	.reg .pred 	%p<36>;
	.reg .b16 	%rs<11>;
	.reg .b32 	%r<104>;
	.reg .b32 	%f<126>;
	.reg .b64 	%rd<42>;
	// demoted variable
	.shared .align 4 .b8 _ZZ6tilingPfS_S_iiiiiiE4N_ds[4624];
	ld.param.u64 	%rd9, [_Z6tilingPfS_S_iiiiii_param_1];
	ld.param.u32 	%r31, [_Z6tilingPfS_S_iiiiii_param_3];
	ld.param.u32 	%r32, [_Z6tilingPfS_S_iiiiii_param_4];
	ld.param.u32 	%r33, [_Z6tilingPfS_S_iiiiii_param_5];
	ld.param.u32 	%r34, [_Z6tilingPfS_S_iiiiii_param_6];
	ld.param.u32 	%r35, [_Z6tilingPfS_S_iiiiii_param_7];
	ld.param.u32 	%r36, [_Z6tilingPfS_S_iiiiii_param_8];
	cvta.to.global.u64 	%rd1, %rd9;
	setp.lt.s32 	%p4, %r36, 1;
	@%p4 bra 	$L__BB1_27;
	mov.u32 	%r1, %tid.y;
	shl.b32 	%r38, %r1, 5;
	mov.u32 	%r2, %tid.x;
	add.s32 	%r3, %r38, %r2;
	cvt.u16.u32 	%rs1, %r3;
	mul.hi.u16 	%rs2, %rs1, -3855;
	shr.u16 	%rs3, %rs2, 5;
	cvt.u32.u16 	%r39, %rs3;
	mul.lo.s16 	%rs4, %rs3, 34;
	sub.s16 	%rs5, %rs1, %rs4;
	cvt.u32.u16 	%r40, %rs5;
	mov.u32 	%r41, %ctaid.y;
	shl.b32 	%r42, %r41, 5;
	add.s32 	%r43, %r42, %r39;
	shr.u32 	%r44, %r33, 31;
	add.s32 	%r45, %r33, %r44;
	shr.s32 	%r46, %r45, 1;
	sub.s32 	%r47, %r43, %r46;
	mov.u32 	%r48, %ctaid.x;
	shl.b32 	%r49, %r48, 5;
	add.s32 	%r50, %r49, %r40;
	sub.s32 	%r51, %r50, %r46;
	mad.lo.s32 	%r52, %r47, %r31, %r51;
	mul.lo.s32 	%r4, %r52, %r36;
	setp.lt.s32 	%p5, %r47, %r32;
	or.b32  	%r53, %r51, %r47;
	setp.gt.s32 	%p6, %r53, -1;
	setp.lt.s32 	%p7, %r51, %r31;
	and.pred  	%p8, %p5, %p7;
	and.pred  	%p1, %p8, %p6;
	mul.wide.u16 	%r54, %rs3, 136;
	mov.u32 	%r55, _ZZ6tilingPfS_S_iiiiiiE4N_ds;
	add.s32 	%r56, %r55, %r54;
	mul.wide.u16 	%r57, %rs5, 4;
	add.s32 	%r5, %r56, %r57;
	add.s16 	%rs6, %rs1, 1024;
	mul.hi.u16 	%rs7, %rs6, -3855;
	shr.u16 	%rs8, %rs7, 5;
	cvt.u32.u16 	%r58, %rs8;
	mul.lo.s16 	%rs9, %rs8, 34;
	sub.s16 	%rs10, %rs6, %rs9;
	cvt.u32.u16 	%r59, %rs10;
	add.s32 	%r60, %r42, %r58;
	sub.s32 	%r61, %r60, %r46;
	add.s32 	%r62, %r49, %r59;
	sub.s32 	%r63, %r62, %r46;
	mad.lo.s32 	%r64, %r61, %r31, %r63;
	mul.lo.s32 	%r6, %r64, %r36;
	setp.gt.s32 	%p9, %r61, -1;
	setp.lt.s32 	%p10, %r61, %r32;
	and.pred  	%p11, %p9, %p10;
	setp.gt.s32 	%p12, %r63, -1;
	setp.lt.s32 	%p13, %r63, %r31;
	and.pred  	%p14, %p12, %p13;
	and.pred  	%p2, %p11, %p14;
	mul.wide.u16 	%r65, %rs8, 136;
	add.s32 	%r66, %r55, %r65;
	mul.wide.u16 	%r67, %rs10, 4;
	add.s32 	%r7, %r66, %r67;
	add.s32 	%r68, %r42, %r1;
	add.s32 	%r69, %r49, %r2;
	setp.lt.s32 	%p16, %r68, %r35;
	setp.lt.s32 	%p17, %r69, %r34;
	and.pred  	%p3, %p17, %p16;
	mad.lo.s32 	%r70, %r34, %r68, %r69;
	mul.lo.s32 	%r8, %r70, %r36;
	and.b32  	%r9, %r33, 15;
	and.b32  	%r10, %r33, 7;
	and.b32  	%r11, %r33, 2147483632;
	and.b32  	%r12, %r33, 3;
	neg.s32 	%r13, %r11;
	mov.b32 	%r97, 0;
	not.pred 	%p18, %p1;
	not.pred 	%p20, %p2;
	not.pred 	%p33, %p3;
$L__BB1_2:
	ld.param.u64 	%rd39, [_Z6tilingPfS_S_iiiiii_param_0];
	cvta.to.global.u64 	%rd2, %rd39;
	mov.f32 	%f115, 0f00000000;
	@%p18 bra 	$L__BB1_4;
	add.s32 	%r71, %r97, %r4;
	mul.wide.s32 	%rd10, %r71, 4;
	add.s64 	%rd11, %rd2, %rd10;
	ld.global.f32 	%f115, [%rd11];
$L__BB1_4:
	setp.gt.u32 	%p19, %r3, 131;
	st.shared.f32 	[%r5], %f115;
	@%p19 bra 	$L__BB1_8;
	@%p20 bra 	$L__BB1_7;
	add.s32 	%r73, %r97, %r6;
	mul.wide.s32 	%rd12, %r73, 4;
	add.s64 	%rd13, %rd2, %rd12;
	ld.global.f32 	%f21, [%rd13];
	st.shared.f32 	[%r7], %f21;
	bra.uni 	$L__BB1_8;
$L__BB1_7:
	mov.b32 	%r72, 0;
	st.shared.u32 	[%r7], %r72;
$L__BB1_8:
	setp.lt.s32 	%p21, %r33, 1;
	bar.sync 	0;
	mov.f32 	%f124, 0f00000000;
	@%p21 bra 	$L__BB1_24;
	mov.f32 	%f124, 0f00000000;
	mov.b32 	%r98, 0;
$L__BB1_10:
	setp.lt.u32 	%p22, %r33, 16;
	mul.lo.s32 	%r16, %r98, %r33;
	mov.b32 	%r102, 0;
	@%p22 bra 	$L__BB1_13;
	add.s32 	%r76, %r98, %r1;
	shl.b32 	%r77, %r2, 2;
	add.s32 	%r79, %r77, %r55;
	mad.lo.s32 	%r80, %r76, 136, %r79;
	add.s32 	%r99, %r80, 32;
	mul.wide.u32 	%rd14, %r16, 4;
	add.s64 	%rd15, %rd1, %rd14;
	add.s64 	%rd41, %rd15, 32;
	mov.u32 	%r100, %r13;
$L__BB1_12:
	.pragma "nounroll";
	ld.shared.f32 	%f25, [%r99+-32];
	ld.global.f32 	%f26, [%rd41+-32];
	fma.rn.f32 	%f27, %f25, %f26, %f124;
	ld.shared.f32 	%f28, [%r99+-28];
	ld.global.f32 	%f29, [%rd41+-28];
	fma.rn.f32 	%f30, %f28, %f29, %f27;
	ld.shared.f32 	%f31, [%r99+-24];
	ld.global.f32 	%f32, [%rd41+-24];
	fma.rn.f32 	%f33, %f31, %f32, %f30;
	ld.shared.f32 	%f34, [%r99+-20];
	ld.global.f32 	%f35, [%rd41+-20];
	fma.rn.f32 	%f36, %f34, %f35, %f33;
	ld.shared.f32 	%f37, [%r99+-16];
	ld.global.f32 	%f38, [%rd41+-16];
	fma.rn.f32 	%f39, %f37, %f38, %f36;
	ld.shared.f32 	%f40, [%r99+-12];
	ld.global.f32 	%f41, [%rd41+-12];
	fma.rn.f32 	%f42, %f40, %f41, %f39;
	ld.shared.f32 	%f43, [%r99+-8];
	ld.global.f32 	%f44, [%rd41+-8];
	fma.rn.f32 	%f45, %f43, %f44, %f42;
	ld.shared.f32 	%f46, [%r99+-4];
	ld.global.f32 	%f47, [%rd41+-4];
	fma.rn.f32 	%f48, %f46, %f47, %f45;
	ld.shared.f32 	%f49, [%r99];
	ld.global.f32 	%f50, [%rd41];
	fma.rn.f32 	%f51, %f49, %f50, %f48;
	ld.shared.f32 	%f52, [%r99+4];
	ld.global.f32 	%f53, [%rd41+4];
	fma.rn.f32 	%f54, %f52, %f53, %f51;
	ld.shared.f32 	%f55, [%r99+8];
	ld.global.f32 	%f56, [%rd41+8];
	fma.rn.f32 	%f57, %f55, %f56, %f54;
	ld.shared.f32 	%f58, [%r99+12];
	ld.global.f32 	%f59, [%rd41+12];
	fma.rn.f32 	%f60, %f58, %f59, %f57;
	ld.shared.f32 	%f61, [%r99+16];
	ld.global.f32 	%f62, [%rd41+16];
	fma.rn.f32 	%f63, %f61, %f62, %f60;
	ld.shared.f32 	%f64, [%r99+20];
	ld.global.f32 	%f65, [%rd41+20];
	fma.rn.f32 	%f66, %f64, %f65, %f63;
	ld.shared.f32 	%f67, [%r99+24];
	ld.global.f32 	%f68, [%rd41+24];
	fma.rn.f32 	%f69, %f67, %f68, %f66;
	ld.shared.f32 	%f70, [%r99+28];
	ld.global.f32 	%f71, [%rd41+28];
	fma.rn.f32 	%f124, %f70, %f71, %f69;
	add.s32 	%r100, %r100, 16;
	add.s32 	%r99, %r99, 64;
	add.s64 	%rd41, %rd41, 64;
	setp.ne.s32 	%p23, %r100, 0;
	mov.u32 	%r102, %r11;
	@%p23 bra 	$L__BB1_12;
$L__BB1_13:
	setp.eq.s32 	%p24, %r9, 0;
	@%p24 bra 	$L__BB1_23;
	add.s32 	%r81, %r98, %r1;
	mad.lo.s32 	%r23, %r81, 136, %r55;
	add.s32 	%r83, %r9, -1;
	setp.lt.u32 	%p25, %r83, 7;
	@%p25 bra 	$L__BB1_16;
	add.s32 	%r84, %r102, %r2;
	shl.b32 	%r85, %r84, 2;
	add.s32 	%r86, %r23, %r85;
	ld.shared.f32 	%f73, [%r86];
	add.s32 	%r87, %r102, %r16;
	mul.wide.u32 	%rd16, %r87, 4;
	add.s64 	%rd17, %rd1, %rd16;
	ld.global.f32 	%f74, [%rd17];
	fma.rn.f32 	%f75, %f73, %f74, %f124;
	ld.shared.f32 	%f76, [%r86+4];
	cvt.u64.u32 	%rd18, %r16;
	cvt.u64.u32 	%rd19, %r102;
	add.s64 	%rd20, %rd19, %rd18;
	shl.b64 	%rd21, %rd20, 2;
	add.s64 	%rd22, %rd1, %rd21;
	ld.global.f32 	%f77, [%rd22+4];
	fma.rn.f32 	%f78, %f76, %f77, %f75;
	ld.shared.f32 	%f79, [%r86+8];
	ld.global.f32 	%f80, [%rd22+8];
	fma.rn.f32 	%f81, %f79, %f80, %f78;
	ld.shared.f32 	%f82, [%r86+12];
	ld.global.f32 	%f83, [%rd22+12];
	fma.rn.f32 	%f84, %f82, %f83, %f81;
	ld.shared.f32 	%f85, [%r86+16];
	ld.global.f32 	%f86, [%rd22+16];
	fma.rn.f32 	%f87, %f85, %f86, %f84;
	ld.shared.f32 	%f88, [%r86+20];
	ld.global.f32 	%f89, [%rd22+20];
	fma.rn.f32 	%f90, %f88, %f89, %f87;
	ld.shared.f32 	%f91, [%r86+24];
	ld.global.f32 	%f92, [%rd22+24];
	fma.rn.f32 	%f93, %f91, %f92, %f90;
	ld.shared.f32 	%f94, [%r86+28];
	ld.global.f32 	%f95, [%rd22+28];
	fma.rn.f32 	%f124, %f94, %f95, %f93;
	add.s32 	%r102, %r102, 8;
$L__BB1_16:
	setp.eq.s32 	%p26, %r10, 0;
	@%p26 bra 	$L__BB1_23;
	add.s32 	%r88, %r10, -1;
	setp.lt.u32 	%p27, %r88, 3;
	@%p27 bra 	$L__BB1_19;
	add.s32 	%r89, %r102, %r2;
	shl.b32 	%r90, %r89, 2;
	add.s32 	%r91, %r23, %r90;
	ld.shared.f32 	%f97, [%r91];
	add.s32 	%r92, %r102, %r16;
	mul.wide.u32 	%rd23, %r92, 4;
	add.s64 	%rd24, %rd1, %rd23;
	ld.global.f32 	%f98, [%rd24];
	fma.rn.f32 	%f99, %f97, %f98, %f124;
	ld.shared.f32 	%f100, [%r91+4];
	cvt.u64.u32 	%rd25, %r16;
	cvt.u64.u32 	%rd26, %r102;
	add.s64 	%rd27, %rd26, %rd25;
	shl.b64 	%rd28, %rd27, 2;
	add.s64 	%rd29, %rd1, %rd28;
	ld.global.f32 	%f101, [%rd29+4];
	fma.rn.f32 	%f102, %f100, %f101, %f99;
	ld.shared.f32 	%f103, [%r91+8];
	ld.global.f32 	%f104, [%rd29+8];
	fma.rn.f32 	%f105, %f103, %f104, %f102;
	ld.shared.f32 	%f106, [%r91+12];
	ld.global.f32 	%f107, [%rd29+12];
	fma.rn.f32 	%f124, %f106, %f107, %f105;
	add.s32 	%r102, %r102, 4;
$L__BB1_19:
	setp.eq.s32 	%p28, %r12, 0;
	@%p28 bra 	$L__BB1_23;
	setp.eq.s32 	%p29, %r12, 1;
	add.s32 	%r93, %r102, %r2;
	shl.b32 	%r94, %r93, 2;
	add.s32 	%r28, %r23, %r94;
	ld.shared.f32 	%f108, [%r28];
	add.s32 	%r95, %r102, %r16;
	mul.wide.u32 	%rd30, %r95, 4;
	add.s64 	%rd31, %rd1, %rd30;
	ld.global.f32 	%f109, [%rd31];
	fma.rn.f32 	%f124, %f108, %f109, %f124;
	@%p29 bra 	$L__BB1_23;
	setp.eq.s32 	%p30, %r12, 2;
	ld.shared.f32 	%f110, [%r28+4];
	cvt.u64.u32 	%rd32, %r16;
	cvt.u64.u32 	%rd33, %r102;
	add.s64 	%rd34, %rd33, %rd32;
	shl.b64 	%rd35, %rd34, 2;
	add.s64 	%rd6, %rd1, %rd35;
	ld.global.f32 	%f111, [%rd6+4];
	fma.rn.f32 	%f124, %f110, %f111, %f124;
	@%p30 bra 	$L__BB1_23;
	ld.shared.f32 	%f112, [%r28+8];
	ld.global.f32 	%f113, [%rd6+8];
	fma.rn.f32 	%f124, %f112, %f113, %f124;
$L__BB1_23:
	add.s32 	%r98, %r98, 1;
	setp.ne.s32 	%p31, %r98, %r33;
	@%p31 bra 	$L__BB1_10;
$L__BB1_24:
	setp.lt.f32 	%p32, %f124, 0f00000000;
	selp.f32 	%f19, 0f00000000, %f124, %p32;
	@%p33 bra 	$L__BB1_26;
	ld.param.u64 	%rd40, [_Z6tilingPfS_S_iiiiii_param_2];
	add.s32 	%r96, %r97, %r8;
	cvta.to.global.u64 	%rd36, %rd40;
	mul.wide.s32 	%rd37, %r96, 4;
	add.s64 	%rd38, %rd36, %rd37;
	setp.gt.f32 	%p34, %f19, 0f3F800000;
	selp.f32 	%f114, 0f3F800000, %f19, %p34;
	st.global.f32 	[%rd38], %f114;
$L__BB1_26:
	bar.sync 	0;
	add.s32 	%r97, %r97, 1;
	setp.ne.s32 	%p35, %r97, %r36;
	@%p35 bra 	$L__BB1_2;
$L__BB1_27:
	ret;

}
	// .globl	_Z14tilingConstantPfS_S_iiiiii
.visible .entry _Z14tilingConstantPfS_S_iiiiii(
	.param .u64 .ptr .align 1 _Z14tilingConstantPfS_S_iiiiii_param_0,
	.param .u64 .ptr .align 1 _Z14tilingConstantPfS_S_iiiiii_param_1,
	.param .u64 .ptr .align 1 _Z14tilingConstantPfS_S_iiiiii_param_2,
	.param .u32 _Z14tilingConstantPfS_S_iiiiii_param_3,
	.param .u32 _Z14tilingConstantPfS_S_iiiiii_param_4,
	.param .u32 _Z14tilingConstantPfS_S_iiiiii_param_5,
	.param .u32 _Z14tilingConstantPfS_S_iiiiii_param_6,
	.param .u32 _Z14tilingConstantPfS_S_iiiiii_param_7,
	.param .u32 _Z14tilingConstantPfS_S_iiiiii_param_8
)
{
	.local .align 16 .b8 	__local_depot2[4624];
	.reg .b64 	%SP;
	.reg .b64 	%SPL;
	.reg .pred 	%p<36>;
	.reg .b16 	%rs<11>;
	.reg .b32 	%r<81>;
	.reg .b32 	%f<126>;
	.reg .b64 	%rd<77>;

	mov.u64 	%SPL, __local_depot2;
	ld.param.u64 	%rd17, [_Z14tilingConstantPfS_S_iiiiii_param_0];
	ld.param.u64 	%rd18, [_Z14tilingConstantPfS_S_iiiiii_param_1];
	ld.param.u32 	%r24, [_Z14tilingConstantPfS_S_iiiiii_param_3];
	ld.param.u32 	%r25, [_Z14tilingConstantPfS_S_iiiiii_param_4];
	ld.param.u32 	%r26, [_Z14tilingConstantPfS_S_iiiiii_param_5];
	ld.param.u32 	%r27, [_Z14tilingConstantPfS_S_iiiiii_param_6];
	ld.param.u32 	%r28, [_Z14tilingConstantPfS_S_iiiiii_param_7];
	ld.param.u32 	%r29, [_Z14tilingConstantPfS_S_iiiiii_param_8];
	cvta.to.global.u64 	%rd1, %rd18;
	cvta.to.global.u64 	%rd2, %rd17;
	add.u64 	%rd3, %SPL, 0;
	setp.lt.s32 	%p4, %r29, 1;
	@%p4 bra 	$L__BB2_27;
	mov.u32 	%r1, %tid.y;
	shl.b32 	%r31, %r1, 5;
	mov.u32 	%r32, %tid.x;
	add.s32 	%r2, %r31, %r32;
	cvt.u16.u32 	%rs1, %r2;
	mul.hi.u16 	%rs2, %rs1, -3855;
	shr.u16 	%rs3, %rs2, 5;
	cvt.u32.u16 	%r33, %rs3;
	mul.lo.s16 	%rs4, %rs3, 34;
	sub.s16 	%rs5, %rs1, %rs4;
	cvt.u32.u16 	%r34, %rs5;
	mov.u32 	%r35, %ctaid.y;
	shl.b32 	%r36, %r35, 5;
	add.s32 	%r37, %r36, %r33;
	shr.u32 	%r38, %r26, 31;
	add.s32 	%r39, %r26, %r38;
	shr.s32 	%r40, %r39, 1;
	sub.s32 	%r41, %r37, %r40;
	mov.u32 	%r42, %ctaid.x;
	shl.b32 	%r43, %r42, 5;
	add.s32 	%r44, %r43, %r34;
	sub.s32 	%r45, %r44, %r40;
	mad.lo.s32 	%r46, %r41, %r24, %r45;
	mul.lo.s32 	%r3, %r46, %r29;
	setp.lt.s32 	%p5, %r41, %r25;
	or.b32  	%r47, %r45, %r41;
	setp.gt.s32 	%p6, %r47, -1;
	setp.lt.s32 	%p7, %r45, %r24;
	and.pred  	%p8, %p5, %p7;
	and.pred  	%p1, %p8, %p6;
	mul.wide.u32 	%rd20, %r33, 136;
	add.s64 	%rd21, %rd3, %rd20;
	mul.wide.u32 	%rd22, %r34, 4;
	add.s64 	%rd4, %rd21, %rd22;
	add.s16 	%rs6, %rs1, 1024;
	mul.hi.u16 	%rs7, %rs6, -3855;
	shr.u16 	%rs8, %rs7, 5;
	cvt.u32.u16 	%r48, %rs8;
	mul.lo.s16 	%rs9, %rs8, 34;
	sub.s16 	%rs10, %rs6, %rs9;
	cvt.u32.u16 	%r49, %rs10;
	add.s32 	%r50, %r36, %r48;
	sub.s32 	%r51, %r50, %r40;
	add.s32 	%r52, %r43, %r49;
	sub.s32 	%r53, %r52, %r40;
	mad.lo.s32 	%r54, %r51, %r24, %r53;
	mul.lo.s32 	%r4, %r54, %r29;
	setp.gt.s32 	%p9, %r51, -1;
	setp.lt.s32 	%p10, %r51, %r25;
	and.pred  	%p11, %p9, %p10;
	setp.gt.s32 	%p12, %r53, -1;
	setp.lt.s32 	%p13, %r53, %r24;
	and.pred  	%p14, %p12, %p13;
	and.pred  	%p2, %p11, %p14;
	mul.wide.u32 	%rd23, %r48, 136;
	add.s64 	%rd24, %rd3, %rd23;
	mul.wide.u32 	%rd25, %r49, 4;
	add.s64 	%rd5, %rd24, %rd25;
	add.s32 	%r55, %r36, %r1;
	add.s32 	%r56, %r43, %r32;
	setp.lt.s32 	%p16, %r55, %r28;
	setp.lt.s32 	%p17, %r56, %r27;
	and.pred  	%p3, %p17, %p16;
	mad.lo.s32 	%r57, %r27, %r55, %r56;
	mul.lo.s32 	%r5, %r57, %r29;
	and.b32  	%r6, %r26, 15;
	and.b32  	%r7, %r26, 7;
	and.b32  	%r8, %r26, 2147483632;
	and.b32  	%r9, %r26, 3;
	neg.s32 	%r10, %r8;
	cvt.u64.u32 	%rd6, %r32;
	mov.b32 	%r75, 0;
	not.pred 	%p18, %p1;
	not.pred 	%p20, %p2;
	not.pred 	%p33, %p3;
$L__BB2_2:
	mov.f32 	%f115, 0f00000000;
	@%p18 bra 	$L__BB2_4;
	add.s32 	%r58, %r75, %r3;
	mul.wide.s32 	%rd26, %r58, 4;
	add.s64 	%rd27, %rd2, %rd26;
	ld.global.f32 	%f115, [%rd27];
$L__BB2_4:
	setp.gt.u32 	%p19, %r2, 131;
	st.local.f32 	[%rd4], %f115;
	@%p19 bra 	$L__BB2_8;
	@%p20 bra 	$L__BB2_7;
	add.s32 	%r60, %r75, %r4;
	mul.wide.s32 	%rd28, %r60, 4;
	add.s64 	%rd29, %rd2, %rd28;
	ld.global.f32 	%f21, [%rd29];
	st.local.f32 	[%rd5], %f21;
	bra.uni 	$L__BB2_8;
$L__BB2_7:
	mov.b32 	%r59, 0;
	st.local.u32 	[%rd5], %r59;
$L__BB2_8:
	setp.lt.s32 	%p21, %r26, 1;
	bar.sync 	0;
	mov.f32 	%f124, 0f00000000;
	@%p21 bra 	$L__BB2_24;
	mov.f32 	%f124, 0f00000000;
	mov.b32 	%r76, 0;
$L__BB2_10:
	setp.lt.u32 	%p22, %r26, 16;
	add.s32 	%r13, %r76, %r1;
	mul.lo.s32 	%r14, %r76, %r26;
	mov.b32 	%r79, 0;
	@%p22 bra 	$L__BB2_13;
	mul.wide.u32 	%rd30, %r13, 136;
	shl.b64 	%rd31, %rd6, 2;
	add.s64 	%rd32, %rd31, %rd3;
	add.s64 	%rd33, %rd32, %rd30;
	add.s64 	%rd76, %rd33, 32;
	mul.wide.u32 	%rd34, %r14, 4;
	add.s64 	%rd35, %rd1, %rd34;
	add.s64 	%rd75, %rd35, 32;
	mov.u32 	%r77, %r10;
$L__BB2_12:
	.pragma "nounroll";
	ld.local.f32 	%f25, [%rd76+-32];
	ld.global.f32 	%f26, [%rd75+-32];
	fma.rn.f32 	%f27, %f25, %f26, %f124;
	ld.local.f32 	%f28, [%rd76+-28];
	ld.global.f32 	%f29, [%rd75+-28];
	fma.rn.f32 	%f30, %f28, %f29, %f27;
	ld.local.f32 	%f31, [%rd76+-24];
	ld.global.f32 	%f32, [%rd75+-24];
	fma.rn.f32 	%f33, %f31, %f32, %f30;
	ld.local.f32 	%f34, [%rd76+-20];
	ld.global.f32 	%f35, [%rd75+-20];
	fma.rn.f32 	%f36, %f34, %f35, %f33;
	ld.local.f32 	%f37, [%rd76+-16];
	ld.global.f32 	%f38, [%rd75+-16];
	fma.rn.f32 	%f39, %f37, %f38, %f36;
	ld.local.f32 	%f40, [%rd76+-12];
	ld.global.f32 	%f41, [%rd75+-12];
	fma.rn.f32 	%f42, %f40, %f41, %f39;
	ld.local.f32 	%f43, [%rd76+-8];
	ld.global.f32 	%f44, [%rd75+-8];
	fma.rn.f32 	%f45, %f43, %f44, %f42;
	ld.local.f32 	%f46, [%rd76+-4];
	ld.global.f32 	%f47, [%rd75+-4];
	fma.rn.f32 	%f48, %f46, %f47, %f45;
	ld.local.f32 	%f49, [%rd76];
	ld.global.f32 	%f50, [%rd75];
	fma.rn.f32 	%f51, %f49, %f50, %f48;
	ld.local.f32 	%f52, [%rd76+4];
	ld.global.f32 	%f53, [%rd75+4];
	fma.rn.f32 	%f54, %f52, %f53, %f51;
	ld.local.f32 	%f55, [%rd76+8];
	ld.global.f32 	%f56, [%rd75+8];
	fma.rn.f32 	%f57, %f55, %f56, %f54;
	ld.local.f32 	%f58, [%rd76+12];
	ld.global.f32 	%f59, [%rd75+12];
	fma.rn.f32 	%f60, %f58, %f59, %f57;
	ld.local.f32 	%f61, [%rd76+16];
	ld.global.f32 	%f62, [%rd75+16];
	fma.rn.f32 	%f63, %f61, %f62, %f60;
	ld.local.f32 	%f64, [%rd76+20];
	ld.global.f32 	%f65, [%rd75+20];
	fma.rn.f32 	%f66, %f64, %f65, %f63;
	ld.local.f32 	%f67, [%rd76+24];
	ld.global.f32 	%f68, [%rd75+24];
	fma.rn.f32 	%f69, %f67, %f68, %f66;
	ld.local.f32 	%f70, [%rd76+28];
	ld.global.f32 	%f71, [%rd75+28];
	fma.rn.f32 	%f124, %f70, %f71, %f69;
	add.s32 	%r77, %r77, 16;
	add.s64 	%rd76, %rd76, 64;
	add.s64 	%rd75, %rd75, 64;
	setp.ne.s32 	%p23, %r77, 0;
	mov.u32 	%r79, %r8;
	@%p23 bra 	$L__BB2_12;
$L__BB2_13:
	setp.eq.s32 	%p24, %r6, 0;
	@%p24 bra 	$L__BB2_23;
	mul.wide.u32 	%rd36, %r13, 136;
	add.s64 	%rd13, %rd3, %rd36;
	add.s32 	%r63, %r6, -1;
	setp.lt.u32 	%p25, %r63, 7;
	@%p25 bra 	$L__BB2_16;
	cvt.u32.u64 	%r64, %rd6;
	add.s32 	%r65, %r79, %r64;
	mul.wide.u32 	%rd37, %r65, 4;
	add.s64 	%rd38, %rd13, %rd37;
	ld.local.f32 	%f73, [%rd38];
	add.s32 	%r66, %r79, %r14;
	mul.wide.u32 	%rd39, %r66, 4;
	add.s64 	%rd40, %rd1, %rd39;
	ld.global.f32 	%f74, [%rd40];
	fma.rn.f32 	%f75, %f73, %f74, %f124;
	cvt.u64.u32 	%rd41, %r79;
	add.s64 	%rd42, %rd41, %rd6;
	shl.b64 	%rd43, %rd42, 2;
	add.s64 	%rd44, %rd13, %rd43;
	ld.local.f32 	%f76, [%rd44+4];
	cvt.u64.u32 	%rd45, %r14;
	add.s64 	%rd46, %rd41, %rd45;
	shl.b64 	%rd47, %rd46, 2;
	add.s64 	%rd48, %rd1, %rd47;
	ld.global.f32 	%f77, [%rd48+4];
	fma.rn.f32 	%f78, %f76, %f77, %f75;
	ld.local.f32 	%f79, [%rd44+8];
	ld.global.f32 	%f80, [%rd48+8];
	fma.rn.f32 	%f81, %f79, %f80, %f78;
	ld.local.f32 	%f82, [%rd44+12];
	ld.global.f32 	%f83, [%rd48+12];
	fma.rn.f32 	%f84, %f82, %f83, %f81;
	ld.local.f32 	%f85, [%rd44+16];
	ld.global.f32 	%f86, [%rd48+16];
	fma.rn.f32 	%f87, %f85, %f86, %f84;
	ld.local.f32 	%f88, [%rd44+20];
	ld.global.f32 	%f89, [%rd48+20];
	fma.rn.f32 	%f90, %f88, %f89, %f87;
	ld.local.f32 	%f91, [%rd44+24];
	ld.global.f32 	%f92, [%rd48+24];
	fma.rn.f32 	%f93, %f91, %f92, %f90;
	ld.local.f32 	%f94, [%rd44+28];
	ld.global.f32 	%f95, [%rd48+28];
	fma.rn.f32 	%f124, %f94, %f95, %f93;
	add.s32 	%r79, %r79, 8;
$L__BB2_16:
	setp.eq.s32 	%p26, %r7, 0;
	@%p26 bra 	$L__BB2_23;
	add.s32 	%r67, %r7, -1;
	setp.lt.u32 	%p27, %r67, 3;
	@%p27 bra 	$L__BB2_19;
	cvt.u32.u64 	%r68, %rd6;
	add.s32 	%r69, %r79, %r68;
	mul.wide.u32 	%rd49, %r69, 4;
	add.s64 	%rd50, %rd13, %rd49;
	ld.local.f32 	%f97, [%rd50];
	add.s32 	%r70, %r79, %r14;
	mul.wide.u32 	%rd51, %r70, 4;
	add.s64 	%rd52, %rd1, %rd51;
	ld.global.f32 	%f98, [%rd52];
	fma.rn.f32 	%f99, %f97, %f98, %f124;
	cvt.u64.u32 	%rd53, %r79;
	add.s64 	%rd54, %rd53, %rd6;
	shl.b64 	%rd55, %rd54, 2;
	add.s64 	%rd56, %rd13, %rd55;
	ld.local.f32 	%f100, [%rd56+4];
	cvt.u64.u32 	%rd57, %r14;
	add.s64 	%rd58, %rd53, %rd57;
	shl.b64 	%rd59, %rd58, 2;
	add.s64 	%rd60, %rd1, %rd59;
	ld.global.f32 	%f101, [%rd60+4];
	fma.rn.f32 	%f102, %f100, %f101, %f99;
	ld.local.f32 	%f103, [%rd56+8];
	ld.global.f32 	%f104, [%rd60+8];
	fma.rn.f32 	%f105, %f103, %f104, %f102;
	ld.local.f32 	%f106, [%rd56+12];
	ld.global.f32 	%f107, [%rd60+12];
	fma.rn.f32 	%f124, %f106, %f107, %f105;
	add.s32 	%r79, %r79, 4;
$L__BB2_19:
	setp.eq.s32 	%p28, %r9, 0;
	@%p28 bra 	$L__BB2_23;
	cvt.u32.u64 	%r71, %rd6;
	setp.eq.s32 	%p29, %r9, 1;
	add.s32 	%r72, %r79, %r71;
	mul.wide.u32 	%rd61, %r72, 4;
	add.s64 	%rd62, %rd13, %rd61;
	ld.local.f32 	%f108, [%rd62];
	add.s32 	%r73, %r79, %r14;
	mul.wide.u32 	%rd63, %r73, 4;
	add.s64 	%rd64, %rd1, %rd63;
	ld.global.f32 	%f109, [%rd64];
	fma.rn.f32 	%f124, %f108, %f109, %f124;
	@%p29 bra 	$L__BB2_23;
	setp.eq.s32 	%p30, %r9, 2;
	cvt.u64.u32 	%rd65, %r79;
	add.s64 	%rd66, %rd65, %rd6;
	shl.b64 	%rd67, %rd66, 2;
	add.s64 	%rd14, %rd13, %rd67;
	ld.local.f32 	%f110, [%rd14+4];
	cvt.u64.u32 	%rd68, %r14;
	add.s64 	%rd69, %rd65, %rd68;
	shl.b64 	%rd70, %rd69, 2;
	add.s64 	%rd15, %rd1, %rd70;
	ld.global.f32 	%f111, [%rd15+4];
	fma.rn.f32 	%f124, %f110, %f111, %f124;
	@%p30 bra 	$L__BB2_23;
	ld.local.f32 	%f112, [%rd14+8];
	ld.global.f32 	%f113, [%rd15+8];
	fma.rn.f32 	%f124, %f112, %f113, %f124;
$L__BB2_23:
	add.s32 	%r76, %r76, 1;
	setp.ne.s32 	%p31, %r76, %r26;
	@%p31 bra 	$L__BB2_10;
$L__BB2_24:
	setp.lt.f32 	%p32, %f124, 0f00000000;
	selp.f32 	%f19, 0f00000000, %f124, %p32;
	@%p33 bra 	$L__BB2_26;
	ld.param.u64 	%rd74, [_Z14tilingConstantPfS_S_iiiiii_param_2];
	add.s32 	%r74, %r75, %r5;
	cvta.to.global.u64 	%rd71, %rd74;
	mul.wide.s32 	%rd72, %r74, 4;
	add.s64 	%rd73, %rd71, %rd72;
	setp.gt.f32 	%p34, %f19, 0f3F800000;
	selp.f32 	%f114, 0f3F800000, %f19, %p34;
	st.global.f32 	[%rd73], %f114;
$L__BB2_26:
	bar.sync 	0;
	add.s32 	%r75, %r75, 1;
	setp.ne.s32 	%p35, %r75, %r29;
	@%p35 bra 	$L__BB2_2;
$L__BB2_27:
	ret;

}


// ===== COMPILED SASS (sm_100) =====

	.target	sm_100

	.elftype	@"ET_EXEC"


//--------------------- .note.nv.tkinfo           --------------------------
	.section	.note.nv.tkinfo,"",@"SHT_NOTE"
	.sectionflags	@"SHF_NOTE_NV_TKINFO"
	.tkinfo
        /*0018*/ 	.word	0x00000002
        /*0030*/ 	.string	""
        /*0030*/ 	.string	"ptxas"
        /*0030*/ 	.string	"Cuda compilation tools, release 13.0, V13.0.88"
        /*0030*/ 	.string	"Build cuda_13.0.r13.0/compiler.36424714_0"
        /*0030*/ 	.string	"-arch sm_100 -m 64 "



//--------------------- .note.nv.cuinfo           --------------------------
	.section	.note.nv.cuinfo,"",@"SHT_NOTE"
	.sectionflags	@"SHF_NOTE_NV_CUINFO"
        /*0018*/ 	.short	0x0002
        /*001a*/ 	.short	0x0064
        /*001c*/ 	.short	0x0082
	.zero		2


//--------------------- .nv.info                  --------------------------
	.section	.nv.info,"",@"SHT_CUDA_INFO"
	.align	4


	//----- nvinfo : EIATTR_REGCOUNT
	.align		4
        /*0000*/ 	.byte	0x04, 0x2f
        /*0002*/ 	.short	(.L_1 - .L_0)
	.align		4
.L_0:
        /*0004*/ 	.word	index@(_Z14naiveFilteringPfS_S_iiiiii)
        /*0008*/ 	.word	0x00000020


	//----- nvinfo : EIATTR_FRAME_SIZE
	.align		4
.L_1:
        /*000c*/ 	.byte	0x04, 0x11
        /*000e*/ 	.short	(.L_3 - .L_2)
	.align		4
.L_2:
        /*0010*/ 	.word	index@(_Z14naiveFilteringPfS_S_iiiiii)
        /*0014*/ 	.word	0x00000000


	//----- nvinfo : EIATTR_REGCOUNT
	.align		4
.L_3:
        /*0018*/ 	.byte	0x04, 0x2f
        /*001a*/ 	.short	(.L_5 - .L_4)
	.align		4
.L_4:
        /*001c*/ 	.word	index@(_Z6tilingPfS_S_iiiiii)
        /*0020*/ 	.word	0x0000001f


	//----- nvinfo : EIATTR_FRAME_SIZE
	.align		4
.L_5:
        /*0024*/ 	.byte	0x04, 0x11
        /*0026*/ 	.short	(.L_7 - .L_6)
	.align		4
.L_6:
        /*0028*/ 	.word	index@(_Z6tilingPfS_S_iiiiii)
        /*002c*/ 	.word	0x00000000


	//----- nvinfo : EIATTR_REGCOUNT
	.align		4
.L_7:
        /*0030*/ 	.byte	0x04, 0x2f
        /*0032*/ 	.short	(.L_9 - .L_8)
	.align		4
.L_8:
        /*0034*/ 	.word	index@(_Z14tilingConstantPfS_S_iiiiii)
        /*0038*/ 	.word	0x0000001f


	//----- nvinfo : EIATTR_FRAME_SIZE
	.align		4
.L_9:
        /*003c*/ 	.byte	0x04, 0x11
        /*003e*/ 	.short	(.L_11 - .L_10)
	.align		4
.L_10:
        /*0040*/ 	.word	index@(_Z14tilingConstantPfS_S_iiiiii)
        /*0044*/ 	.word	0x00001210


	//----- nvinfo : EIATTR_MIN_STACK_SIZE
	.align		4
.L_11:
        /*0048*/ 	.byte	0x04, 0x12
        /*004a*/ 	.short	(.L_13 - .L_12)
	.align		4
.L_12:
        /*004c*/ 	.word	index@(_Z14tilingConstantPfS_S_iiiiii)
        /*0050*/ 	.word	0x00001210


	//----- nvinfo : EIATTR_MIN_STACK_SIZE
	.align		4
.L_13:
        /*0054*/ 	.byte	0x04, 0x12
        /*0056*/ 	.short	(.L_15 - .L_14)
	.align		4
.L_14:
        /*0058*/ 	.word	index@(_Z6tilingPfS_S_iiiiii)
        /*005c*/ 	.word	0x00000000


	//----- nvinfo : EIATTR_MIN_STACK_SIZE
	.align		4
.L_15:
        /*0060*/ 	.byte	0x04, 0x12
        /*0062*/ 	.short	(.L_17 - .L_16)
	.align		4
.L_16:
        /*0064*/ 	.word	index@(_Z14naiveFilteringPfS_S_iiiiii)
        /*0068*/ 	.word	0x00000000
.L_17:


//--------------------- .nv.compat                --------------------------
	.section	.nv.compat,"",@"SHT_CUDA_COMPAT_INFO"
	.align	4
        /*0000*/ 	.byte	0x02, 0x09, 0x00, 0x00, 0x02, 0x02, 0x01, 0x00, 0x02, 0x05, 0x05, 0x00, 0x03, 0x07, 0x01, 0x01
        /*0010*/ 	.byte	0x02, 0x03, 0x00, 0x00, 0x02, 0x06, 0x01, 0x00, 0x04, 0x0b, 0x08, 0x00, 0x09, 0x00, 0x00, 0x00
        /*0020*/ 	.byte	0x00, 0x00, 0x00, 0x00


//--------------------- .nv.info._Z14tilingConstantPfS_S_iiiiii --------------------------
	.section	.nv.info._Z14tilingConstantPfS_S_iiiiii,"",@"SHT_CUDA_INFO"
	.sectionflags	@""
	.align	4


	//----- nvinfo : EIATTR_CUDA_API_VERSION
	.align		4
        /*0000*/ 	.byte	0x04, 0x37
        /*0002*/ 	.short	(.L_19 - .L_18)
.L_18:
        /*0004*/ 	.word	0x00000082


	//----- nvinfo : EIATTR_KPARAM_INFO
	.align		4
.L_19:
        /*0008*/ 	.byte	0x04, 0x17
        /*000a*/ 	.short	(.L_21 - .L_20)
.L_20:
        /*000c*/ 	.word	0x00000000
        /*0010*/ 	.short	0x0008
        /*0012*/ 	.short	0x002c
        /*0014*/ 	.byte	0x00, 0xf0, 0x11, 0x00


	//----- nvinfo : EIATTR_KPARAM_INFO
	.align		4
.L_21:
        /*0018*/ 	.byte	0x04, 0x17
        /*001a*/ 	.short	(.L_23 - .L_22)
.L_22:
        /*001c*/ 	.word	0x00000000
        /*0020*/ 	.short	0x0007
        /*0022*/ 	.short	0x0028
        /*0024*/ 	.byte	0x00, 0xf0, 0x11, 0x00


	//----- nvinfo : EIATTR_KPARAM_INFO
	.align		4
.L_23:
        /*0028*/ 	.byte	0x04, 0x17
        /*002a*/ 	.short	(.L_25 - .L_24)
.L_24:
        /*002c*/ 	.word	0x00000000
        /*0030*/ 	.short	0x0006
        /*0032*/ 	.short	0x0024
        /*0034*/ 	.byte	0x00, 0xf0, 0x11, 0x00


	//----- nvinfo : EIATTR_KPARAM_INFO
	.align		4
.L_25:
        /*0038*/ 	.byte	0x04, 0x17
        /*003a*/ 	.short	(.L_27 - .L_26)
.L_26:
        /*003c*/ 	.word	0x00000000
        /*0040*/ 	.short	0x0005
        /*0042*/ 	.short	0x0020
        /*0044*/ 	.byte	0x00, 0xf0, 0x11, 0x00


	//----- nvinfo : EIATTR_KPARAM_INFO
	.align		4
.L_27:
        /*0048*/ 	.byte	0x04, 0x17
        /*004a*/ 	.short	(.L_29 - .L_28)
.L_28:
        /*004c*/ 	.word	0x00000000
        /*0050*/ 	.short	0x0004
        /*0052*/ 	.short	0x001c
        /*0054*/ 	.byte	0x00, 0xf0, 0x11, 0x00


	//----- nvinfo : EIATTR_KPARAM_INFO
	.align		4
.L_29:
        /*0058*/ 	.byte	0x04, 0x17
        /*005a*/ 	.short	(.L_31 - .L_30)
.L_30:
        /*005c*/ 	.word	0x00000000
        /*0060*/ 	.short	0x0003
        /*0062*/ 	.short	0x0018
        /*0064*/ 	.byte	0x00, 0xf0, 0x11, 0x00


	//----- nvinfo : EIATTR_KPARAM_INFO
	.align		4
.L_31:
        /*0068*/ 	.byte	0x04, 0x17
        /*006a*/ 	.short	(.L_33 - .L_32)
.L_32:
        /*006c*/ 	.word	0x00000000
        /*0070*/ 	.short	0x0002
        /*0072*/ 	.short	0x0010
        /*0074*/ 	.byte	0x00, 0xf5, 0x21, 0x00


	//----- nvinfo : EIATTR_KPARAM_INFO
	.align		4
.L_33:
        /*0078*/ 	.byte	0x04, 0x17
        /*007a*/ 	.short	(.L_35 - .L_34)
.L_34:
        /*007c*/ 	.word	0x00000000
        /*0080*/ 	.short	0x0001
        /*0082*/ 	.short	0x0008
        /*0084*/ 	.byte	0x00, 0xf5, 0x21, 0x00


	//----- nvinfo : EIATTR_KPARAM_INFO
	.align		4
.L_35:
        /*0088*/ 	.byte	0x04, 0x17
        /*008a*/ 	.short	(.L_37 - .L_36)
.L_36:
        /*008c*/ 	.word	0x00000000
        /*0090*/ 	.short	0x0000
        /*0092*/ 	.short	0x0000
        /*0094*/ 	.byte	0x00, 0xf5, 0x21, 0x00


	//----- nvinfo : EIATTR_SPARSE_MMA_MASK
	.align		4
.L_37:
        /*0098*/ 	.byte	0x03, 0x50
        /*009a*/ 	.short	0x0000


	//----- nvinfo : EIATTR_MAXREG_COUNT
	.align		4
        /*009c*/ 	.byte	0x03, 0x1b
        /*009e*/ 	.short	0x00ff


	//----- nvinfo : EIATTR_NUM_BARRIERS
	.align		4
        /*00a0*/ 	.byte	0x02, 0x4c
        /*00a2*/ 	.byte	0x01
	.zero		1


	//----- nvinfo : EIATTR_MERCURY_ISA_VERSION
	.align		4
        /*00a4*/ 	.byte	0x03, 0x5f
        /*00a6*/ 	.short	0x0101


	//----- nvinfo : EIATTR_VRC_CTA_INIT_COUNT
	.align		4
        /*00a8*/ 	.byte	0x02, 0x4a
	.zero		1
	.zero		1


	//----- nvinfo : EIATTR_EXIT_INSTR_OFFSETS
	.align		4
        /*00ac*/ 	.byte	0x04, 0x1c
        /*00ae*/ 	.short	(.L_39 - .L_38)


	//   ....[0]....
.L_38:
        /*00b0*/ 	.word	0x00000040


	//   ....[1]....
        /*00b4*/ 	.word	0x000011e0


	//----- nvinfo : EIATTR_CRS_STACK_SIZE
	.align		4
.L_39:
        /*00b8*/ 	.byte	0x04, 0x1e
        /*00ba*/ 	.short	(.L_41 - .L_40)
.L_40:
        /*00bc*/ 	.word	0x00000000


	//----- nvinfo : EIATTR_CBANK_PARAM_SIZE
	.align		4
.L_41:
        /*00c0*/ 	.byte	0x03, 0x19
        /*00c2*/ 	.short	0x0030


	//----- nvinfo : EIATTR_PARAM_CBANK
	.align		4
        /*00c4*/ 	.byte	0x04, 0x0a
        /*00c6*/ 	.short	(.L_43 - .L_42)
	.align		4
.L_42:
        /*00c8*/ 	.word	index@(.nv.constant0._Z14tilingConstantPfS_S_iiiiii)
        /*00cc*/ 	.short	0x0380
        /*00ce*/ 	.short	0x0030


	//----- nvinfo : EIATTR_SW_WAR
	.align		4
.L_43:
        /*00d0*/ 	.byte	0x04, 0x36
        /*00d2*/ 	.short	(.L_45 - .L_44)
.L_44:
        /*00d4*/ 	.word	0x00000008
.L_45:


//--------------------- .nv.info._Z6tilingPfS_S_iiiiii --------------------------
	.section	.nv.info._Z6tilingPfS_S_iiiiii,"",@"SHT_CUDA_INFO"
	.sectionflags	@""
	.align	4


	//----- nvinfo : EIATTR_CUDA_API_VERSION
	.align		4
        /*0000*/ 	.byte	0x04, 0x37
        /*0002*/ 	.short	(.L_47 - .L_46)
.L_46:
        /*0004*/ 	.word	0x00000082


	//----- nvinfo : EIATTR_KPARAM_INFO
	.align		4
.L_47:
        /*0008*/ 	.byte	0x04, 0x17
        /*000a*/ 	.short	(.L_49 - .L_48)
.L_48:
        /*000c*/ 	.word	0x00000000
        /*0010*/ 	.short	0x0008
        /*0012*/ 	.short	0x002c
        /*0014*/ 	.byte	0x00, 0xf0, 0x11, 0x00


	//----- nvinfo : EIATTR_KPARAM_INFO
	.align		4
.L_49:
        /*0018*/ 	.byte	0x04, 0x17
        /*001a*/ 	.short	(.L_51 - .L_50)
.L_50:
        /*001c*/ 	.word	0x00000000
        /*0020*/ 	.short	0x0007
        /*0022*/ 	.short	0x0028
        /*0024*/ 	.byte	0x00, 0xf0, 0x11, 0x00


	//----- nvinfo : EIATTR_KPARAM_INFO
	.align		4
.L_51:
        /*0028*/ 	.byte	0x04, 0x17
        /*002a*/ 	.short	(.L_53 - .L_52)
.L_52:
        /*002c*/ 	.word	0x00000000
        /*0030*/ 	.short	0x0006
        /*0032*/ 	.short	0x0024
        /*0034*/ 	.byte	0x00, 0xf0, 0x11, 0x00


	//----- nvinfo : EIATTR_KPARAM_INFO
	.align		4
.L_53:
        /*0038*/ 	.byte	0x04, 0x17
        /*003a*/ 	.short	(.L_55 - .L_54)
.L_54:
        /*003c*/ 	.word	0x00000000
        /*0040*/ 	.short	0x0005
        /*0042*/ 	.short	0x0020
        /*0044*/ 	.byte	0x00, 0xf0, 0x11, 0x00


	//----- nvinfo : EIATTR_KPARAM_INFO
	.align		4
.L_55:
        /*0048*/ 	.byte	0x04, 0x17
        /*004a*/ 	.short	(.L_57 - .L_56)
.L_56:
        /*004c*/ 	.word	0x00000000
        /*0050*/ 	.short	0x0004
        /*0052*/ 	.short	0x001c
        /*0054*/ 	.byte	0x00, 0xf0, 0x11, 0x00


	//----- nvinfo : EIATTR_KPARAM_INFO
	.align		4
.L_57:
        /*0058*/ 	.byte	0x04, 0x17
        /*005a*/ 	.short	(.L_59 - .L_58)
.L_58:
        /*005c*/ 	.word	0x00000000
        /*0060*/ 	.short	0x0003
        /*0062*/ 	.short	0x0018
        /*0064*/ 	.byte	0x00, 0xf0, 0x11, 0x00


	//----- nvinfo : EIATTR_KPARAM_INFO
	.align		4
.L_59:
        /*0068*/ 	.byte	0x04, 0x17
        /*006a*/ 	.short	(.L_61 - .L_60)
.L_60:
        /*006c*/ 	.word	0x00000000
        /*0070*/ 	.short	0x0002
        /*0072*/ 	.short	0x0010
        /*0074*/ 	.byte	0x00, 0xf5, 0x21, 0x00


	//----- nvinfo : EIATTR_KPARAM_INFO
	.align		4
.L_61:
        /*0078*/ 	.byte	0x04, 0x17
        /*007a*/ 	.short	(.L_63 - .L_62)
.L_62:
        /*007c*/ 	.word	0x00000000
        /*0080*/ 	.short	0x0001
        /*0082*/ 	.short	0x0008
        /*0084*/ 	.byte	0x00, 0xf5, 0x21, 0x00


	//----- nvinfo : EIATTR_KPARAM_INFO
	.align		4
.L_63:
        /*0088*/ 	.byte	0x04, 0x17
        /*008a*/ 	.short	(.L_65 - .L_64)
.L_64:
        /*008c*/ 	.word	0x00000000
        /*0090*/ 	.short	0x0000
        /*0092*/ 	.short	0x0000
        /*0094*/ 	.byte	0x00, 0xf5, 0x21, 0x00


	//----- nvinfo : EIATTR_SPARSE_MMA_MASK
	.align		4
.L_65:
        /*0098*/ 	.byte	0x03, 0x50
        /*009a*/ 	.short	0x0000


	//----- nvinfo : EIATTR_MAXREG_COUNT
	.align		4
        /*009c*/ 	.byte	0x03, 0x1b
        /*009e*/ 	.short	0x00ff


	//----- nvinfo : EIATTR_NUM_BARRIERS
	.align		4
        /*00a0*/ 	.byte	0x02, 0x4c
        /*00a2*/ 	.byte	0x01
	.zero		1


	//----- nvinfo : EIATTR_MERCURY_ISA_VERSION
	.align		4
        /*00a4*/ 	.byte	0x03, 0x5f
        /*00a6*/ 	.short	0x0101


	//----- nvinfo : EIATTR_VRC_CTA_INIT_COUNT
	.align		4
        /*00a8*/ 	.byte	0x02, 0x4a
	.zero		1
	.zero		1


	//----- nvinfo : EIATTR_EXIT_INSTR_OFFSETS
	.align		4
        /*00ac*/ 	.byte	0x04, 0x1c
        /*00ae*/ 	.short	(.L_67 - .L_66)


	//   ....[0]....
.L_66:
        /*00b0*/ 	.word	0x00000030


	//   ....[1]....
        /*00b4*/ 	.word	0x000012c0


	//----- nvinfo : EIATTR_CRS_STACK_SIZE
	.align		4
.L_67:
        /*00b8*/ 	.byte	0x04, 0x1e
        /*00ba*/ 	.short	(.L_69 - .L_68)
.L_68:
        /*00bc*/ 	.word	0x00000000


	//----- nvinfo : EIATTR_CBANK_PARAM_SIZE
	.align		4
.L_69:
        /*00c0*/ 	.byte	0x03, 0x19
        /*00c2*/ 	.short	0x0030


	//----- nvinfo : EIATTR_PARAM_CBANK
	.align		4
        /*00c4*/ 	.byte	0x04, 0x0a
        /*00c6*/ 	.short	(.L_71 - .L_70)
	.align		4
.L_70:
        /*00c8*/ 	.word	index@(.nv.constant0._Z6tilingPfS_S_iiiiii)
        /*00cc*/ 	.short	0x0380
        /*00ce*/ 	.short	0x0030


	//----- nvinfo : EIATTR_SW_WAR
	.align		4
.L_71:
        /*00d0*/ 	.byte	0x04, 0x36
        /*00d2*/ 	.short	(.L_73 - .L_72)
.L_72:
        /*00d4*/ 	.word	0x00000008
.L_73:


//--------------------- .nv.info._Z14naiveFilteringPfS_S_iiiiii --------------------------
	.section	.nv.info._Z14naiveFilteringPfS_S_iiiiii,"",@"SHT_CUDA_INFO"
	.sectionflags	@""
	.align	4


	//----- nvinfo : EIATTR_CUDA_API_VERSION
	.align		4
        /*0000*/ 	.byte	0x04, 0x37
        /*0002*/ 	.short	(.L_75 - .L_74)
.L_74:
        /*0004*/ 	.word	0x00000082


	//----- nvinfo : EIATTR_KPARAM_INFO
	.align		4
.L_75:
        /*0008*/ 	.byte	0x04, 0x17
        /*000a*/ 	.short	(.L_77 - .L_76)
.L_76:
        /*000c*/ 	.word	0x00000000
        /*0010*/ 	.short	0x0008
        /*0012*/ 	.short	0x002c
        /*0014*/ 	.byte	0x00, 0xf0, 0x11, 0x00


	//----- nvinfo : EIATTR_KPARAM_INFO
	.align		4
.L_77:
        /*0018*/ 	.byte	0x04, 0x17
        /*001a*/ 	.short	(.L_79 - .L_78)
.L_78:
        /*001c*/ 	.word	0x00000000
        /*0020*/ 	.short	0x0007
        /*0022*/ 	.short	0x0028
        /*0024*/ 	.byte	0x00, 0xf0, 0x11, 0x00


	//----- nvinfo : EIATTR_KPARAM_INFO
	.align		4
.L_79:
        /*0028*/ 	.byte	0x04, 0x17
        /*002a*/ 	.short	(.L_81 - .L_80)
.L_80:
        /*002c*/ 	.word	0x00000000
        /*0030*/ 	.short	0x0006
        /*0032*/ 	.short	0x0024
        /*0034*/ 	.byte	0x00, 0xf0, 0x11, 0x00


	//----- nvinfo : EIATTR_KPARAM_INFO
	.align		4
.L_81:
        /*0038*/ 	.byte	0x04, 0x17
        /*003a*/ 	.short	(.L_83 - .L_82)
.L_82:
        /*003c*/ 	.word	0x00000000
        /*0040*/ 	.short	0x0005
        /*0042*/ 	.short	0x0020
        /*0044*/ 	.byte	0x00, 0xf0, 0x11, 0x00


	//----- nvinfo : EIATTR_KPARAM_INFO
	.align		4
.L_83:
        /*0048*/ 	.byte	0x04, 0x17
        /*004a*/ 	.short	(.L_85 - .L_84)
.L_84:
        /*004c*/ 	.word	0x00000000
        /*0050*/ 	.short	0x0004
        /*0052*/ 	.short	0x001c
        /*0054*/ 	.byte	0x00, 0xf0, 0x11, 0x00


	//----- nvinfo : EIATTR_KPARAM_INFO
	.align		4
.L_85:
        /*0058*/ 	.byte	0x04, 0x17
        /*005a*/ 	.short	(.L_87 - .L_86)
.L_86:
        /*005c*/ 	.word	0x00000000
        /*0060*/ 	.short	0x0003
        /*0062*/ 	.short	0x0018
        /*0064*/ 	.byte	0x00, 0xf0, 0x11, 0x00


	//----- nvinfo : EIATTR_KPARAM_INFO
	.align		4
.L_87:
        /*0068*/ 	.byte	0x04, 0x17
        /*006a*/ 	.short	(.L_89 - .L_88)
.L_88:
        /*006c*/ 	.word	0x00000000
        /*0070*/ 	.short	0x0002
        /*0072*/ 	.short	0x0010
        /*0074*/ 	.byte	0x00, 0xf5, 0x21, 0x00


	//----- nvinfo : EIATTR_KPARAM_INFO
	.align		4
.L_89:
        /*0078*/ 	.byte	0x04, 0x17
        /*007a*/ 	.short	(.L_91 - .L_90)
.L_90:
        /*007c*/ 	.word	0x00000000
        /*0080*/ 	.short	0x0001
        /*0082*/ 	.short	0x0008
        /*0084*/ 	.byte	0x00, 0xf5, 0x21, 0x00


	//----- nvinfo : EIATTR_KPARAM_INFO
	.align		4
.L_91:
        /*0088*/ 	.byte	0x04, 0x17
        /*008a*/ 	.short	(.L_93 - .L_92)
.L_92:
        /*008c*/ 	.word	0x00000000
        /*0090*/ 	.short	0x0000
        /*0092*/ 	.short	0x0000
        /*0094*/ 	.byte	0x00, 0xf5, 0x21, 0x00


	//----- nvinfo : EIATTR_SPARSE_MMA_MASK
	.align		4
.L_93:
        /*0098*/ 	.byte	0x03, 0x50
        /*009a*/ 	.short	0x0000


	//----- nvinfo : EIATTR_MAXREG_COUNT
	.align		4
        /*009c*/ 	.byte	0x03, 0x1b
        /*009e*/ 	.short	0x00ff


	//----- nvinfo : EIATTR_MERCURY_ISA_VERSION
	.align		4
        /*00a0*/ 	.byte	0x03, 0x5f
        /*00a2*/ 	.short	0x0101


	//----- nvinfo : EIATTR_VRC_CTA_INIT_COUNT
	.align		4
        /*00a4*/ 	.byte	0x02, 0x4a
	.zero		1
	.zero		1


	//----- nvinfo : EIATTR_EXIT_INSTR_OFFSETS
	.align		4
        /*00a8*/ 	.byte	0x04, 0x1c
        /*00aa*/ 	.short	(.L_95 - .L_94)


	//   ....[0]....
.L_94:
        /*00ac*/ 	.word	0x00000c30


	//   ....[1]....
        /*00b0*/ 	.word	0x00000c50


	//   ....[2]....
        /*00b4*/ 	.word	0x00000cb0


	//----- nvinfo : EIATTR_CRS_STACK_SIZE
	.align		4
.L_95:
        /*00b8*/ 	.byte	0x04, 0x1e
        /*00ba*/ 	.short	(.L_97 - .L_96)
.L_96:
        /*00bc*/ 	.word	0x00000000


	//----- nvinfo : EIATTR_CBANK_PARAM_SIZE
	.align		4
.L_97:
        /*00c0*/ 	.byte	0x03, 0x19
        /*00c2*/ 	.short	0x0030


	//----- nvinfo : EIATTR_PARAM_CBANK
	.align		4
        /*00c4*/ 	.byte	0x04, 0x0a
        /*00c6*/ 	.short	(.L_99 - .L_98)
	.align		4
.L_98:
        /*00c8*/ 	.word	index@(.nv.constant0._Z14naiveFilteringPfS_S_iiiiii)
        /*00cc*/ 	.short	0x0380
        /*00ce*/ 	.short	0x0030


	//----- nvinfo : EIATTR_SW_WAR
	.align		4
.L_99:
        /*00d0*/ 	.byte	0x04, 0x36
        /*00d2*/ 	.short	(.L_101 - .L_100)
.L_100:
        /*00d4*/ 	.word	0x00000008
.L_101:


//--------------------- .nv.callgraph             --------------------------
	.section	.nv.callgraph,"",@"SHT_CUDA_CALLGRAPH"
	.align	4
	.sectionentsize	8
	.align		4
        /*0000*/ 	.word	0x00000000
	.align		4
        /*0004*/ 	.word	0xffffffff
	.align		4
        /*0008*/ 	.word	0x00000000
	.align		4
        /*000c*/ 	.word	0xfffffffe
	.align		4
        /*0010*/ 	.word	0x00000000
	.align		4
        /*0014*/ 	.word	0xfffffffd
	.align		4
        /*0018*/ 	.word	0x00000000
	.align		4
        /*001c*/ 	.word	0xfffffffc


//--------------------- .text._Z14tilingConstantPfS_S_iiiiii --------------------------
	.section	.text._Z14tilingConstantPfS_S_iiiiii,"ax",@progbits
	.align	128
        .global         _Z14tilingConstantPfS_S_iiiiii
        .type           _Z14tilingConstantPfS_S_iiiiii,@function
        .size           _Z14tilingConstantPfS_S_iiiiii,(.L_x_45 - _Z14tilingConstantPfS_S_iiiiii)
        .other          _Z14tilingConstantPfS_S_iiiiii,@"STO_CUDA_ENTRY STV_DEFAULT"
_Z14tilingConstantPfS_S_iiiiii:
.text._Z14tilingConstantPfS_S_iiiiii:
[----:B------:R-:W0:Y:S08]  /*0000*/  LDC R1, c[0x0][0x37c] ;  /* 0x0000df00ff017b82 */ /* 0x000e300000000800 */
[----:B------:R-:W1:Y:S01]  /*0010*/  LDC R0, c[0x0][0x3ac] ;  /* 0x0000eb00ff007b82 */ /* 0x000e620000000800 */
[----:B0-----:R-:W-:Y:S01]  /*0020*/  VIADD R1, R1, 0xffffedf0 ;  /* 0xffffedf001017836 */ /* 0x001fe20000000000 */
[----:B-1----:R-:W-:-:S13]  /*0030*/  ISETP.GE.AND P0, PT, R0, 0x1, PT ;  /* 0x000000010000780c */ /* 0x002fda0003f06270 */
[----:B------:R-:W-:Y:S05]  /*0040*/  @!P0 EXIT ;  /* 0x000000000000894d */ /* 0x000fea0003800000 */
[----:B------:R-:W0:Y:S01]  /*0050*/  S2R R3, SR_TID.Y ;  /* 0x0000000000037919 */ /* 0x000e220000002200 */
[----:B------:R-:W1:Y:S01]  /*0060*/  LDC.64 R16, c[0x0][0x3a0] ;  /* 0x0000e800ff107b82 */ /* 0x000e620000000a00 */
[----:B------:R-:W2:Y:S01]  /*0070*/  LDCU.64 UR4, c[0x0][0x398] ;  /* 0x00007300ff0477ac */ /* 0x000ea20008000a00 */
[----:B------:R-:W0:Y:S01]  /*0080*/  S2R R0, SR_TID.X ;  /* 0x0000000000007919 */ /* 0x000e220000002100 */
[----:B------:R-:W3:Y:S01]  /*0090*/  LDCU UR6, c[0x0][0x3a8] ;  /* 0x00007500ff0677ac */ /* 0x000ee20008000800 */
[----:B------:R-:W4:Y:S01]  /*00a0*/  S2R R5, SR_CTAID.Y ;  /* 0x0000000000057919 */ /* 0x000f220000002600 */
[----:B------:R-:W0:Y:S01]  /*00b0*/  LDCU.64 UR8, c[0x0][0x358] ;  /* 0x00006b00ff0877ac */ /* 0x000e220008000a00 */
[----:B-1----:R-:W-:-:S04]  /*00c0*/  LEA.HI R11, R16, R16, RZ, 0x1 ;  /* 0x00000010100b7211 */ /* 0x002fc800078f08ff */
[----:B------:R-:W-:Y:S01]  /*00d0*/  SHF.R.S32.HI R11, RZ, 0x1, R11 ;  /* 0x00000001ff0b7819 */ /* 0x000fe2000001140b */
[----:B0-----:R-:W-:-:S05]  /*00e0*/  IMAD R2, R3, 0x20, R0 ;  /* 0x0000002003027824 */ /* 0x001fca00078e0200 */
[C---:B------:R-:W-:Y:S02]  /*00f0*/  IADD3 R9, PT, PT, R2.reuse, 0x400, RZ ;  /* 0x0000040002097810 */ /* 0x040fe40007ffe0ff */
[----:B------:R-:W-:Y:S02]  /*0100*/  LOP3.LUT R6, R2, 0xffff, RZ, 0xc0, !PT ;  /* 0x0000ffff02067812 */ /* 0x000fe400078ec0ff */
[----:B------:R-:W-:-:S03]  /*0110*/  LOP3.LUT R4, R9, 0xffff, RZ, 0xc0, !PT ;  /* 0x0000ffff09047812 */ /* 0x000fc600078ec0ff */
[----:B------:R-:W-:Y:S02]  /*0120*/  IMAD R6, R6, 0xf0f1, RZ ;  /* 0x0000f0f106067824 */ /* 0x000fe400078e02ff */
[----:B------:R-:W-:-:S03]  /*0130*/  IMAD R4, R4, 0xf0f1, RZ ;  /* 0x0000f0f104047824 */ /* 0x000fc600078e02ff */
[----:B------:R-:W-:Y:S02]  /*0140*/  SHF.R.U32.HI R8, RZ, 0x15, R6 ;  /* 0x00000015ff087819 */ /* 0x000fe40000011606 */
[----:B------:R-:W-:Y:S02]  /*0150*/  SHF.R.U32.HI R4, RZ, 0x15, R4 ;  /* 0x00000015ff047819 */ /* 0x000fe40000011604 */
[C---:B------:R-:W-:Y:S01]  /*0160*/  PRMT R10, R8.reuse, 0x9910, RZ ;  /* 0x00009910080a7816 */ /* 0x040fe200000000ff */
[----:B------:R-:W-:Y:S01]  /*0170*/  IMAD R13, R8, 0x88, R1 ;  /* 0x00000088080d7824 */ /* 0x000fe200078e0201 */
[----:B------:R-:W-:Y:S02]  /*0180*/  PRMT R7, R4, 0x9910, RZ ;  /* 0x0000991004077816 */ /* 0x000fe400000000ff */
[----:B----4-:R-:W-:-:S03]  /*0190*/  LEA R14, R5, R4, 0x5 ;  /* 0x00000004050e7211 */ /* 0x010fc600078e28ff */
[----:B------:R-:W-:Y:S02]  /*01a0*/  IMAD.MOV.U32 R6, RZ, RZ, R7 ;  /* 0x000000ffff067224 */ /* 0x000fe400078e0007 */
[----:B------:R-:W0:Y:S01]  /*01b0*/  S2R R7, SR_CTAID.X ;  /* 0x0000000000077919 */ /* 0x000e220000002500 */
[----:B------:R-:W-:Y:S02]  /*01c0*/  IMAD.IADD R14, R14, 0x1, -R11 ;  /* 0x000000010e0e7824 */ /* 0x000fe400078e0a0b */
[----:B------:R-:W-:-:S03]  /*01d0*/  IMAD R6, R6, 0x22, RZ ;  /* 0x0000002206067824 */ /* 0x000fc600078e02ff */
[----:B--2---:R-:W-:Y:S02]  /*01e0*/  ISETP.GE.AND P0, PT, R14, UR5, PT ;  /* 0x000000050e007c0c */ /* 0x004fe4000bf06270 */
[----:B------:R-:W-:Y:S01]  /*01f0*/  IADD3 R12, PT, PT, RZ, -R6, RZ ;  /* 0x80000006ff0c7210 */ /* 0x000fe20007ffe0ff */
[----:B------:R-:W-:Y:S01]  /*0200*/  IMAD R6, R10, 0x22, RZ ;  /* 0x000000220a067824 */ /* 0x000fe200078e02ff */
[----:B------:R-:W-:Y:S01]  /*0210*/  ISETP.GT.AND P0, PT, R14, -0x1, !P0 ;  /* 0xffffffff0e00780c */ /* 0x000fe20004704270 */
[----:B------:R-:W-:Y:S01]  /*0220*/  IMAD R10, R5, 0x20, R8 ;  /* 0x00000020050a7824 */ /* 0x000fe200078e0208 */
[----:B------:R-:W-:Y:S01]  /*0230*/  PRMT R12, R12, 0x7710, RZ ;  /* 0x000077100c0c7816 */ /* 0x000fe200000000ff */
[----:B------:R-:W-:-:S03]  /*0240*/  IMAD.MOV R6, RZ, RZ, -R6 ;  /* 0x000000ffff067224 */ /* 0x000fc600078e0a06 */
[----:B------:R-:W-:Y:S02]  /*0250*/  IADD3 R12, PT, PT, R9, R12, RZ ;  /* 0x0000000c090c7210 */ /* 0x000fe40007ffe0ff */
[----:B------:R-:W-:Y:S01]  /*0260*/  PRMT R9, R6, 0x7710, RZ ;  /* 0x0000771006097816 */ /* 0x000fe200000000ff */
[----:B------:R-:W-:Y:S01]  /*0270*/  IMAD R6, R5, 0x20, R3 ;  /* 0x0000002005067824 */ /* 0x000fe200078e0203 */
[----:B------:R-:W-:Y:S01]  /*0280*/  LOP3.LUT R12, R12, 0xffff, RZ, 0xc0, !PT ;  /* 0x0000ffff0c0c7812 */ /* 0x000fe200078ec0ff */
[----:B------:R-:W-:Y:S01]  /*0290*/  IMAD R5, R4, 0x88, R1 ;  /* 0x0000008804057824 */ /* 0x000fe200078e0201 */
[----:B------:R-:W-:Y:S02]  /*02a0*/  IADD3 R9, PT, PT, R2, R9, RZ ;  /* 0x0000000902097210 */ /* 0x000fe40007ffe0ff */
[----:B------:R-:W-:Y:S01]  /*02b0*/  IADD3 R10, PT, PT, R10, -R11, RZ ;  /* 0x8000000b0a0a7210 */ /* 0x000fe20007ffe0ff */
[----:B------:R-:W-:Y:S01]  /*02c0*/  IMAD R5, R12, 0x4, R5 ;  /* 0x000000040c057824 */ /* 0x000fe200078e0205 */
[----:B------:R-:W-:-:S02]  /*02d0*/  LOP3.LUT R8, R9, 0xffff, RZ, 0xc0, !PT ;  /* 0x0000ffff09087812 */ /* 0x000fc400078ec0ff */
[----:B---3--:R-:W-:Y:S02]  /*02e0*/  ISETP.GE.AND P3, PT, R6, UR6, PT ;  /* 0x0000000606007c0c */ /* 0x008fe4000bf66270 */
[----:B------:R-:W-:Y:S01]  /*02f0*/  LOP3.LUT R9, R16, 0x7ffffff0, RZ, 0xc0, !PT ;  /* 0x7ffffff010097812 */ /* 0x000fe200078ec0ff */
[----:B------:R-:W-:Y:S01]  /*0300*/  IMAD R4, R8, 0x4, R13 ;  /* 0x0000000408047824 */ /* 0x000fe200078e020d */
[C---:B0-----:R-:W-:Y:S01]  /*0310*/  LEA R8, R7.reuse, R8, 0x5 ;  /* 0x0000000807087211 */ /* 0x041fe200078e28ff */
[C---:B------:R-:W-:Y:S01]  /*0320*/  IMAD R18, R7.reuse, 0x20, R0 ;  /* 0x0000002007127824 */ /* 0x040fe200078e0200 */
[----:B------:R-:W-:Y:S02]  /*0330*/  LEA R12, R7, R12, 0x5 ;  /* 0x0000000c070c7211 */ /* 0x000fe400078e28ff */
[----:B------:R-:W-:Y:S01]  /*0340*/  IADD3 R7, PT, PT, -R11, R8, RZ ;  /* 0x000000080b077210 */ /* 0x000fe20007ffe1ff */
[-C--:B------:R-:W-:Y:S01]  /*0350*/  IMAD R6, R6, R17.reuse, R18 ;  /* 0x0000001106067224 */ /* 0x080fe200078e0212 */
[----:B------:R-:W-:Y:S01]  /*0360*/  ISETP.LT.AND P3, PT, R18, R17, !P3 ;  /* 0x000000111200720c */ /* 0x000fe20005f61270 */
[----:B------:R-:W-:Y:S01]  /*0370*/  IMAD.IADD R11, R12, 0x1, -R11 ;  /* 0x000000010c0b7824 */ /* 0x000fe200078e0a0b */
[----:B------:R-:W-:-:S02]  /*0380*/  ISETP.GE.AND P1, PT, R7, UR4, PT ;  /* 0x0000000407007c0c */ /* 0x000fc4000bf26270 */
[----:B------:R-:W-:Y:S01]  /*0390*/  LOP3.LUT R8, R7, R10, RZ, 0xfc, !PT ;  /* 0x0000000a07087212 */ /* 0x000fe200078efcff */
[C---:B------:R-:W-:Y:S01]  /*03a0*/  IMAD R7, R10.reuse, UR4, R7 ;  /* 0x000000040a077c24 */ /* 0x040fe2000f8e0207 */
[C---:B------:R-:W-:Y:S02]  /*03b0*/  ISETP.GE.AND P2, PT, R11.reuse, UR4, PT ;  /* 0x000000040b007c0c */ /* 0x040fe4000bf46270 */
[----:B------:R-:W-:Y:S02]  /*03c0*/  ISETP.LT.AND P1, PT, R10, UR5, !P1 ;  /* 0x000000050a007c0c */ /* 0x000fe4000cf21270 */
[----:B------:R-:W-:Y:S02]  /*03d0*/  ISETP.GT.AND P2, PT, R11, -0x1, !P2 ;  /* 0xffffffff0b00780c */ /* 0x000fe40005744270 */
[----:B------:R-:W-:Y:S01]  /*03e0*/  ISETP.GT.AND P1, PT, R8, -0x1, P1 ;  /* 0xffffffff0800780c */ /* 0x000fe20000f24270 */
[----:B------:R-:W-:Y:S01]  /*03f0*/  IMAD R8, R14, UR4, R11 ;  /* 0x000000040e087c24 */ /* 0x000fe2000f8e020b */
[C---:B------:R-:W-:Y:S01]  /*0400*/  LOP3.LUT R10, R16.reuse, 0xf, RZ, 0xc0, !PT ;  /* 0x0000000f100a7812 */ /* 0x040fe200078ec0ff */
[----:B------:R-:W-:Y:S01]  /*0410*/  UMOV UR4, URZ ;  /* 0x000000ff00047c82 */ /* 0x000fe20008000000 */
[----:B------:R-:W-:-:S02]  /*0420*/  LOP3.LUT R11, R16, 0x7, RZ, 0xc0, !PT ;  /* 0x00000007100b7812 */ /* 0x000fc400078ec0ff */
[----:B------:R-:W-:Y:S02]  /*0430*/  PLOP3.LUT P0, PT, P0, P2, PT, 0x80, 0x8 ;  /* 0x000000000008781c */ /* 0x000fe40000705070 */
[----:B------:R-:W-:Y:S02]  /*0440*/  LOP3.LUT R16, R16, 0x3, RZ, 0xc0, !PT ;  /* 0x0000000310107812 */ /* 0x000fe400078ec0ff */
[----:B------:R-:W-:-:S09]  /*0450*/  IADD3 R17, PT, PT, -R9, RZ, RZ ;  /* 0x000000ff09117210 */ /* 0x000fd20007ffe1ff */
.L_x_12:
[----:B------:R-:W-:Y:S01]  /*0460*/  BSSY.RECONVERGENT B0, `(.L_x_0) ;  /* 0x0000008000007945 */ /* 0x000fe20003800200 */
[----:B0-----:R-:W-:-:S03]  /*0470*/  IMAD.MOV.U32 R13, RZ, RZ, RZ ;  /* 0x000000ffff0d7224 */ /* 0x001fc600078e00ff */
[----:B-1----:R-:W-:Y:S05]  /*0480*/  @!P1 BRA `(.L_x_1) ;  /* 0x0000000000149947 */ /* 0x002fea0003800000 */
[----:B------:R-:W0:Y:S08]  /*0490*/  LDC R14, c[0x0][0x3ac] ;  /* 0x0000eb00ff0e7b82 */ /* 0x000e300000000800 */
[----:B------:R-:W1:Y:S01]  /*04a0*/  LDC.64 R12, c[0x0][0x380] ;  /* 0x0000e000ff0c7b82 */ /* 0x000e620000000a00 */
[----:B0-----:R-:W-:-:S04]  /*04b0*/  IMAD R15, R7, R14, UR4 ;  /* 0x00000004070f7e24 */ /* 0x001fc8000f8e020e */
[----:B-1----:R-:W-:-:S06]  /*04c0*/  IMAD.WIDE R12, R15, 0x4, R12 ;  /* 0x000000040f0c7825 */ /* 0x002fcc00078e020c */
[----:B------:R0:W5:Y:S02]  /*04d0*/  LDG.E R13, desc[UR8][R12.64] ;  /* 0x000000080c0d7981 */ /* 0x000164000c1e1900 */
.L_x_1:
[----:B------:R-:W-:Y:S05]  /*04e0*/  BSYNC.RECONVERGENT B0 ;  /* 0x0000000000007941 */ /* 0x000fea0003800200 */
.L_x_0:
[----:B-----5:R1:W-:Y:S01]  /*04f0*/  STL [R4], R13 ;  /* 0x0000000d04007387 */ /* 0x0203e20000100800 */
[----:B------:R-:W-:Y:S01]  /*0500*/  ISETP.GT.U32.AND P2, PT, R2, 0x83, PT ;  /* 0x000000830200780c */ /* 0x000fe20003f44070 */
[----:B------:R-:W-:-:S12]  /*0510*/  BSSY.RECONVERGENT B0, `(.L_x_2) ;  /* 0x000000b000007945 */ /* 0x000fd80003800200 */
[----:B-1----:R-:W-:Y:S05]  /*0520*/  @P2 BRA `(.L_x_3) ;  /* 0x0000000000242947 */ /* 0x002fea0003800000 */
[----:B------:R-:W-:Y:S05]  /*0530*/  @!P0 BRA `(.L_x_4) ;  /* 0x00000000001c8947 */ /* 0x000fea0003800000 */
[----:B------:R-:W1:Y:S08]  /*0540*/  LDC R15, c[0x0][0x3ac] ;  /* 0x0000eb00ff0f7b82 */ /* 0x000e700000000800 */
[----:B0-----:R-:W0:Y:S01]  /*0550*/  LDC.64 R12, c[0x0][0x380] ;  /* 0x0000e000ff0c7b82 */ /* 0x001e220000000a00 */
[----:B-1----:R-:W-:-:S04]  /*0560*/  IMAD R15, R8, R15, UR4 ;  /* 0x00000004080f7e24 */ /* 0x002fc8000f8e020f */
[----:B0-----:R-:W-:-:S06]  /*0570*/  IMAD.WIDE R12, R15, 0x4, R12 ;  /* 0x000000040f0c7825 */ /* 0x001fcc00078e020c */
[----:B------:R-:W2:Y:S04]  /*0580*/  LDG.E R12, desc[UR8][R12.64] ;  /* 0x000000080c0c7981 */ /* 0x000ea8000c1e1900 */
[----:B--2---:R2:W-:Y:S01]  /*0590*/  STL [R5], R12 ;  /* 0x0000000c05007387 */ /* 0x0045e20000100800 */
[----:B------:R-:W-:Y:S05]  /*05a0*/  BRA `(.L_x_3) ;  /* 0x0000000000047947 */ /* 0x000fea0003800000 */
.L_x_4:
[----:B------:R1:W-:Y:S02]  /*05b0*/  STL [R5], RZ ;  /* 0x000000ff05007387 */ /* 0x0003e40000100800 */
.L_x_3:
[----:B------:R-:W-:Y:S05]  /*05c0*/  BSYNC.RECONVERGENT B0 ;  /* 0x0000000000007941 */ /* 0x000fea0003800200 */
.L_x_2:
[----:B------:R-:W3:Y:S01]  /*05d0*/  LDCU UR5, c[0x0][0x3a0] ;  /* 0x00007400ff0577ac */ /* 0x000ee20008000800 */
[----:B------:R-:W-:Y:S01]  /*05e0*/  HFMA2 R20, -RZ, RZ, 0, 0 ;  /* 0x00000000ff147431 */ /* 0x000fe200000001ff */
[----:B---3--:R-:W-:Y:S01]  /*05f0*/  UISETP.GE.AND UP0, UPT, UR5, 0x1, UPT ;  /* 0x000000010500788c */ /* 0x008fe2000bf06270 */
[----:B------:R-:W-:Y:S08]  /*0600*/  BAR.SYNC.DEFER_BLOCKING 0x0 ;  /* 0x0000000000007b1d */ /* 0x000ff00000010000 */
[----:B------:R-:W-:Y:S05]  /*0610*/  BRA.U !UP0, `(.L_x_5) ;  /* 0x0000000908c07547 */ /* 0x000fea000b800000 */
[----:B------:R-:W-:Y:S01]  /*0620*/  IMAD.MOV.U32 R20, RZ, RZ, RZ ;  /* 0x000000ffff147224 */ /* 0x000fe200078e00ff */
[----:B------:R-:W-:-:S06]  /*0630*/  UMOV UR5, URZ ;  /* 0x000000ff00057c82 */ /* 0x000fcc0008000000 */
.L_x_11:
[----:B------:R-:W3:Y:S01]  /*0640*/  LDCU UR6, c[0x0][0x3a0] ;  /* 0x00007400ff0677ac */ /* 0x000ee20008000800 */
[----:B------:R-:W-:Y:S01]  /*0650*/  IADD3 R18, PT, PT, R3, UR5, RZ ;  /* 0x0000000503127c10 */ /* 0x000fe2000fffe0ff */
[----:B------:R-:W-:Y:S01]  /*0660*/  IMAD.MOV.U32 R19, RZ, RZ, RZ ;  /* 0x000000ffff137224 */ /* 0x000fe200078e00ff */
[----:B---3--:R-:W-:Y:S02]  /*0670*/  UISETP.GE.U32.AND UP1, UPT, UR6, 0x10, UPT ;  /* 0x000000100600788c */ /* 0x008fe4000bf26070 */
[----:B------:R-:W-:Y:S02]  /*0680*/  UIMAD UR11, UR5, UR6, URZ ;  /* 0x00000006050b72a4 */ /* 0x000fe4000f8e02ff */
[----:B------:R-:W-:-:S04]  /*0690*/  UIADD3 UR5, UPT, UPT, UR5, 0x1, URZ ;  /* 0x0000000105057890 */ /* 0x000fc8000fffe0ff */
[----:B------:R-:W-:Y:S01]  /*06a0*/  UISETP.NE.AND UP0, UPT, UR5, UR6, UPT ;  /* 0x000000060500728c */ /* 0x000fe2000bf05270 */
[----:B------:R-:W-:Y:S10]  /*06b0*/  BRA.U !UP1, `(.L_x_6) ;  /* 0x00000005090c7547 */ /* 0x000ff4000b800000 */
[----:B------:R-:W3:Y:S01]  /*06c0*/  LDCU.64 UR6, c[0x0][0x388] ;  /* 0x00007100ff0677ac */ /* 0x000ee20008000a00 */
[----:B------:R-:W-:Y:S01]  /*06d0*/  LEA R13, R0, R1, 0x2 ;  /* 0x00000001000d7211 */ /* 0x000fe200078e10ff */
[----:B------:R-:W-:-:S04]  /*06e0*/  IMAD.MOV.U32 R15, RZ, RZ, R17 ;  /* 0x000000ffff0f7224 */ /* 0x000fc800078e0011 */
[----:B------:R-:W-:-:S05]  /*06f0*/  IMAD R14, R18, 0x88, R13 ;  /* 0x00000088120e7824 */ /* 0x000fca00078e020d */
[----:B------:R-:W-:Y:S01]  /*0700*/  IADD3 R14, PT, PT, R14, 0x20, RZ ;  /* 0x000000200e0e7810 */ /* 0x000fe20007ffe0ff */
[----:B---3--:R-:W-:-:S04]  /*0710*/  UIMAD.WIDE.U32 UR6, UR11, 0x4, UR6 ;  /* 0x000000040b0678a5 */ /* 0x008fc8000f8e0006 */
[----:B------:R-:W-:-:S04]  /*0720*/  UIADD3 UR10, UP1, UPT, UR6, 0x20, URZ ;  /* 0x00000020060a7890 */ /* 0x000fc8000ff3e0ff */
[----:B------:R-:W-:Y:S02]  /*0730*/  UIADD3.X UR6, UPT, UPT, URZ, UR7, URZ, UP1, !UPT ;  /* 0x00000007ff067290 */ /* 0x000fe40008ffe4ff */
[----:B------:R-:W-:-:S04]  /*0740*/  IMAD.U32 R22, RZ, RZ, UR10 ;  /* 0x0000000aff167e24 */ /* 0x000fc8000f8e00ff */
[----:B------:R-:W-:-:S07]  /*0750*/  MOV R23, UR6 ;  /* 0x0000000600177c02 */ /* 0x000fce0008000f00 */
.L_x_7:
[----:B0-2---:R-:W-:Y:S01]  /*0760*/  IMAD.MOV.U32 R12, RZ, RZ, R22 ;  /* 0x000000ffff0c7224 */ /* 0x005fe200078e0016 */
[----:B------:R-:W-:Y:S01]  /*0770*/  MOV R13, R23 ;  /* 0x00000017000d7202 */ /* 0x000fe20000000f00 */
[----:B------:R-:W2:Y:S04]  /*0780*/  LDL R21, [R14+-0x20] ;  /* 0xffffe0000e157983 */ /* 0x000ea80000100800 */
[----:B------:R-:W2:Y:S04]  /*0790*/  LDG.E R23, desc[UR8][R12.64+-0x20] ;  /* 0xffffe0080c177981 */ /* 0x000ea8000c1e1900 */
[----:B------:R-:W3:Y:S04]  /*07a0*/  LDL R24, [R14+-0x1c] ;  /* 0xffffe4000e187983 */ /* 0x000ee80000100800 */
[----:B------:R-:W3:Y:S04]  /*07b0*/  LDG.E R25, desc[UR8][R12.64+-0x1c] ;  /* 0xffffe4080c197981 */ /* 0x000ee8000c1e1900 */
[----:B------:R-:W4:Y:S04]  /*07c0*/  LDL R19, [R14+-0x18] ;  /* 0xffffe8000e137983 */ /* 0x000f280000100800 */
[----:B------:R-:W4:Y:S01]  /*07d0*/  LDG.E R22, desc[UR8][R12.64+-0x18] ;  /* 0xffffe8080c167981 */ /* 0x000f22000c1e1900 */
[----:B--2---:R-:W-:-:S03]  /*07e0*/  FFMA R23, R21, R23, R20 ;  /* 0x0000001715177223 */ /* 0x004fc60000000014 */
[----:B------:R-:W2:Y:S04]  /*07f0*/  LDL R20, [R14+-0x14] ;  /* 0xffffec000e147983 */ /* 0x000ea80000100800 */
[----:B------:R-:W2:Y:S01]  /*0800*/  LDG.E R21, desc[UR8][R12.64+-0x14] ;  /* 0xffffec080c157981 */ /* 0x000ea2000c1e1900 */
[----:B---3--:R-:W-:-:S03]  /*0810*/  FFMA R24, R24, R25, R23 ;  /* 0x0000001918187223 */ /* 0x008fc60000000017 */
[----:B------:R-:W3:Y:S01]  /*0820*/  LDG.E R25, desc[UR8][R12.64+-0x10] ;  /* 0xfffff0080c197981 */ /* 0x000ee2000c1e1900 */
[----:B----4-:R-:W-:-:S03]  /*0830*/  FFMA R23, R19, R22, R24 ;  /* 0x0000001613177223 */ /* 0x010fc60000000018 */
[----:B------:R-:W3:Y:S04]  /*0840*/  LDL R24, [R14+-0x10] ;  /* 0xfffff0000e187983 */ /* 0x000ee80000100800 */
        /* <DEDUP_REMOVED lines=9> */
[----:B------:R-:W4:Y:S04]  /*08e0*/  LDL R19, [R14] ;  /* 0x000000000e137983 */ /* 0x000f280000100800 */
[----:B------:R-:W4:Y:S01]  /*08f0*/  LDG.E R22, desc[UR8][R12.64] ;  /* 0x000000080c167981 */ /* 0x000f22000c1e1900 */
[----:B--2---:R-:W-:-:S03]  /*0900*/  FFMA R23, R20, R21, R23 ;  /* 0x0000001514177223 */ /* 0x004fc60000000017 */
[----:B------:R-:W2:Y:S04]  /*0910*/  LDL R20, [R14+0x4] ;  /* 0x000004000e147983 */ /* 0x000ea80000100800 */
[----:B------:R-:W2:Y:S01]  /*0920*/  LDG.E R21, desc[UR8][R12.64+0x4] ;  /* 0x000004080c157981 */ /* 0x000ea2000c1e1900 */
[----:B---3--:R-:W-:-:S03]  /*0930*/  FFMA R24, R24, R25, R23 ;  /* 0x0000001918187223 */ /* 0x008fc60000000017 */
[----:B------:R-:W3:Y:S01]  /*0940*/  LDG.E R25, desc[UR8][R12.64+0x8] ;  /* 0x000008080c197981 */ /* 0x000ee2000c1e1900 */
[----:B----4-:R-:W-:-:S03]  /*0950*/  FFMA R23, R19, R22, R24 ;  /* 0x0000001613177223 */ /* 0x010fc60000000018 */
[----:B------:R-:W3:Y:S04]  /*0960*/  LDL R24, [R14+0x8] ;  /* 0x000008000e187983 */ /* 0x000ee80000100800 */
[----:B------:R-:W4:Y:S04]  /*0970*/  LDL R19, [R14+0xc] ;  /* 0x00000c000e137983 */ /* 0x000f280000100800 */
[----:B------:R-:W4:Y:S01]  /*0980*/  LDG.E R22, desc[UR8][R12.64+0xc] ;  /* 0x00000c080c167981 */ /* 0x000f22000c1e1900 */
[----:B--2---:R-:W-:-:S03]  /*0990*/  FFMA R23, R20, R21, R23 ;  /* 0x0000001514177223 */ /* 0x004fc60000000017 */
[----:B------:R-:W2:Y:S04]  /*09a0*/  LDL R20, [R14+0x10] ;  /* 0x000010000e147983 */ /* 0x000ea80000100800 */
[----:B------:R-:W2:Y:S01]  /*09b0*/  LDG.E R21, desc[UR8][R12.64+0x10] ;  /* 0x000010080c157981 */ /* 0x000ea2000c1e1900 */
[----:B---3--:R-:W-:-:S03]  /*09c0*/  FFMA R24, R24, R25, R23 ;  /* 0x0000001918187223 */ /* 0x008fc60000000017 */
[----:B------:R-:W3:Y:S04]  /*09d0*/  LDG.E R23, desc[UR8][R12.64+0x14] ;  /* 0x000014080c177981 */ /* 0x000ee8000c1e1900 */
[----:B------:R-:W5:Y:S01]  /*09e0*/  LDG.E R25, desc[UR8][R12.64+0x18] ;  /* 0x000018080c197981 */ /* 0x000f62000c1e1900 */
[----:B----4-:R-:W-:-:S03]  /*09f0*/  FFMA R19, R19, R22, R24 ;  /* 0x0000001613137223 */ /* 0x010fc60000000018 */
[----:B------:R-:W3:Y:S04]  /*0a00*/  LDL R22, [R14+0x14] ;  /* 0x000014000e167983 */ /* 0x000ee80000100800 */
[----:B------:R-:W5:Y:S01]  /*0a10*/  LDL R24, [R14+0x18] ;  /* 0x000018000e187983 */ /* 0x000f620000100800 */
[----:B--2---:R-:W-:-:S03]  /*0a20*/  FFMA R21, R20, R21, R19 ;  /* 0x0000001514157223 */ /* 0x004fc60000000013 */
[----:B------:R0:W2:Y:S04]  /*0a30*/  LDL R20, [R14+0x1c] ;  /* 0x00001c000e147983 */ /* 0x0000a80000100800 */
[----:B------:R-:W2:Y:S01]  /*0a40*/  LDG.E R19, desc[UR8][R12.64+0x1c] ;  /* 0x00001c080c137981 */ /* 0x000ea2000c1e1900 */
[----:B------:R-:W-:-:S05]  /*0a50*/  VIADD R15, R15, 0x10 ;  /* 0x000000100f0f7836 */ /* 0x000fca0000000000 */
[----:B------:R-:W-:Y:S01]  /*0a60*/  ISETP.NE.AND P2, PT, R15, RZ, PT ;  /* 0x000000ff0f00720c */ /* 0x000fe20003f45270 */
[----:B0-----:R-:W-:Y:S02]  /*0a70*/  VIADD R14, R14, 0x40 ;  /* 0x000000400e0e7836 */ /* 0x001fe40000000000 */
[----:B---3--:R-:W-:Y:S01]  /*0a80*/  FFMA R21, R22, R23, R21 ;  /* 0x0000001716157223 */ /* 0x008fe20000000015 */
[----:B------:R-:W-:-:S03]  /*0a90*/  IADD3 R22, P4, PT, R12, 0x40, RZ ;  /* 0x000000400c167810 */ /* 0x000fc60007f9e0ff */
[----:B-----5:R-:W-:Y:S01]  /*0aa0*/  FFMA R21, R24, R25, R21 ;  /* 0x0000001918157223 */ /* 0x020fe20000000015 */
[----:B------:R-:W-:-:S03]  /*0ab0*/  IADD3.X R23, PT, PT, RZ, R13, RZ, P4, !PT ;  /* 0x0000000dff177210 */ /* 0x000fc600027fe4ff */
[----:B--2---:R-:W-:Y:S02]  /*0ac0*/  FFMA R20, R20, R19, R21 ;  /* 0x0000001314147223 */ /* 0x004fe40000000015 */
[----:B------:R-:W-:Y:S05]  /*0ad0*/  @P2 BRA `(.L_x_7) ;  /* 0xfffffffc00202947 */ /* 0x000fea000383ffff */
[----:B------:R-:W-:-:S07]  /*0ae0*/  MOV R19, R9 ;  /* 0x0000000900137202 */ /* 0x000fce0000000f00 */
.L_x_6:
[----:B------:R-:W-:-:S13]  /*0af0*/  ISETP.NE.AND P2, PT, R10, RZ, PT ;  /* 0x000000ff0a00720c */ /* 0x000fda0003f45270 */
[----:B------:R-:W-:Y:S05]  /*0b00*/  @!P2 BRA `(.L_x_8) ;  /* 0x000000040080a947 */ /* 0x000fea0003800000 */
[----:B0-2---:R-:W-:Y:S01]  /*0b10*/  VIADD R12, R10, 0xffffffff ;  /* 0xffffffff0a0c7836 */ /* 0x005fe20000000000 */
[----:B------:R-:W-:Y:S01]  /*0b20*/  ISETP.NE.AND P2, PT, R11, RZ, PT ;  /* 0x000000ff0b00720c */ /* 0x000fe20003f45270 */
[----:B------:R-:W-:-:S03]  /*0b30*/  IMAD R18, R18, 0x88, R1 ;  /* 0x0000008812127824 */ /* 0x000fc600078e0201 */
[----:B------:R-:W-:-:S13]  /*0b40*/  ISETP.GE.U32.AND P4, PT, R12, 0x7, PT ;  /* 0x000000070c00780c */ /* 0x000fda0003f86070 */
[----:B------:R-:W-:Y:S05]  /*0b50*/  @!P4 BRA `(.L_x_9) ;  /* 0x000000000090c947 */ /* 0x000fea0003800000 */
[----:B------:R-:W0:Y:S01]  /*0b60*/  LDC.64 R12, c[0x0][0x388] ;  /* 0x0000e200ff0c7b82 */ /* 0x000e220000000a00 */
[C---:B------:R-:W-:Y:S01]  /*0b70*/  IADD3 R15, PT, PT, R19.reuse, UR11, RZ ;  /* 0x0000000b130f7c10 */ /* 0x040fe2000fffe0ff */
[----:B------:R-:W-:-:S05]  /*0b80*/  IMAD.IADD R21, R19, 0x1, R0 ;  /* 0x0000000113157824 */ /* 0x000fca00078e0200 */
[----:B------:R-:W-:-:S05]  /*0b90*/  LEA R22, R21, R18, 0x2 ;  /* 0x0000001215167211 */ /* 0x000fca00078e10ff */
[----:B------:R-:W2:Y:S01]  /*0ba0*/  LDL R23, [R22] ;  /* 0x0000000016177983 */ /* 0x000ea20000100800 */
[----:B0-----:R-:W-:Y:S02]  /*0bb0*/  IMAD.WIDE.U32 R14, R15, 0x4, R12 ;  /* 0x000000040f0e7825 */ /* 0x001fe400078e000c */
[----:B------:R-:W0:Y:S04]  /*0bc0*/  LDC.64 R12, c[0x0][0x388] ;  /* 0x0000e200ff0c7b82 */ /* 0x000e280000000a00 */
[----:B------:R-:W2:Y:S01]  /*0bd0*/  LDG.E R15, desc[UR8][R14.64] ;  /* 0x000000080e0f7981 */ /* 0x000ea2000c1e1900 */
[----:B------:R-:W-:-:S05]  /*0be0*/  IADD3 R24, P4, PT, R19, UR11, RZ ;  /* 0x0000000b13187c10 */ /* 0x000fca000ff9e0ff */
[----:B------:R-:W-:Y:S01]  /*0bf0*/  IMAD.X R25, RZ, RZ, RZ, P4 ;  /* 0x000000ffff197224 */ /* 0x000fe200020e06ff */
[----:B------:R-:W-:-:S05]  /*0c00*/  LEA R21, R21, R18, 0x2 ;  /* 0x0000001215157211 */ /* 0x000fca00078e10ff */
[----:B------:R-:W3:Y:S01]  /*0c10*/  LDL R26, [R21+0x18] ;  /* 0x00001800151a7983 */ /* 0x000ee20000100800 */
[----:B0-----:R-:W-:-:S04]  /*0c20*/  LEA R12, P4, R24, R12, 0x2 ;  /* 0x0000000c180c7211 */ /* 0x001fc800078810ff */
[----:B------:R-:W-:Y:S02]  /*0c30*/  LEA.HI.X R13, R24, R13, R25, 0x2, P4 ;  /* 0x0000000d180d7211 */ /* 0x000fe400020f1419 */
[----:B------:R-:W4:Y:S04]  /*0c40*/  LDL R24, [R21+0x4] ;  /* 0x0000040015187983 */ /* 0x000f280000100800 */
[----:B------:R-:W4:Y:S04]  /*0c50*/  LDG.E R25, desc[UR8][R12.64+0x4] ;  /* 0x000004080c197981 */ /* 0x000f28000c1e1900 */
[----:B------:R-:W5:Y:S04]  /*0c60*/  LDG.E R22, desc[UR8][R12.64+0x8] ;  /* 0x000008080c167981 */ /* 0x000f68000c1e1900 */
[----:B------:R-:W3:Y:S04]  /*0c70*/  LDG.E R14, desc[UR8][R12.64+0xc] ;  /* 0x00000c080c0e7981 */ /* 0x000ee8000c1e1900 */
[----:B------:R-:W3:Y:S01]  /*0c80*/  LDG.E R27, desc[UR8][R12.64+0x1c] ;  /* 0x00001c080c1b7981 */ /* 0x000ee2000c1e1900 */
[----:B--2---:R-:W-:-:S03]  /*0c90*/  FFMA R23, R23, R15, R20 ;  /* 0x0000000f17177223 */ /* 0x004fc60000000014 */
[----:B------:R-:W5:Y:S04]  /*0ca0*/  LDL R20, [R21+0x8] ;  /* 0x0000080015147983 */ /* 0x000f680000100800 */
[----:B------:R-:W3:Y:S01]  /*0cb0*/  LDL R15, [R21+0xc] ;  /* 0x00000c00150f7983 */ /* 0x000ee20000100800 */
[----:B----4-:R-:W-:-:S03]  /*0cc0*/  FFMA R23, R24, R25, R23 ;  /* 0x0000001918177223 */ /* 0x010fc60000000017 */
[----:B------:R-:W2:Y:S04]  /*0cd0*/  LDG.E R24, desc[UR8][R12.64+0x14] ;  /* 0x000014080c187981 */ /* 0x000ea8000c1e1900 */
[----:B------:R-:W4:Y:S01]  /*0ce0*/  LDL R25, [R21+0x1c] ;  /* 0x00001c0015197983 */ /* 0x000f220000100800 */
[----:B-----5:R-:W-:-:S03]  /*0cf0*/  FFMA R22, R20, R22, R23 ;  /* 0x0000001614167223 */ /* 0x020fc60000000017 */
[----:B------:R-:W5:Y:S04]  /*0d00*/  LDL R20, [R21+0x10] ;  /* 0x0000100015147983 */ /* 0x000f680000100800 */
[----:B------:R-:W5:Y:S01]  /*0d10*/  LDG.E R23, desc[UR8][R12.64+0x10] ;  /* 0x000010080c177981 */ /* 0x000f62000c1e1900 */
[----:B---3--:R-:W-:-:S03]  /*0d20*/  FFMA R15, R15, R14, R22 ;  /* 0x0000000e0f0f7223 */ /* 0x008fc60000000016 */
[----:B------:R-:W2:Y:S04]  /*0d30*/  LDL R22, [R21+0x14] ;  /* 0x0000140015167983 */ /* 0x000ea80000100800 */
[----:B------:R-:W3:Y:S01]  /*0d40*/  LDG.E R14, desc[UR8][R12.64+0x18] ;  /* 0x000018080c0e7981 */ /* 0x000ee2000c1e1900 */
[----:B------:R-:W-:Y:S02]  /*0d50*/  VIADD R19, R19, 0x8 ;  /* 0x0000000813137836 */ /* 0x000fe40000000000 */
[----:B-----5:R-:W-:-:S04]  /*0d60*/  FFMA R15, R20, R23, R15 ;  /* 0x00000017140f7223 */ /* 0x020fc8000000000f */
[----:B--2---:R-:W-:-:S04]  /*0d70*/  FFMA R15, R22, R24, R15 ;  /* 0x00000018160f7223 */ /* 0x004fc8000000000f */
[----:B---3--:R-:W-:-:S04]  /*0d80*/  FFMA R14, R26, R14, R15 ;  /* 0x0000000e1a0e7223 */ /* 0x008fc8000000000f */
[----:B----4-:R-:W-:-:S07]  /*0d90*/  FFMA R20, R25, R27, R14 ;  /* 0x0000001b19147223 */ /* 0x010fce000000000e */
.L_x_9:
[----:B------:R-:W-:Y:S05]  /*0da0*/  @!P2 BRA `(.L_x_8) ;  /* 0x0000000000d8a947 */ /* 0x000fea0003800000 */
[----:B------:R-:W-:Y:S02]  /*0db0*/  IADD3 R12, PT, PT, R11, -0x1, RZ ;  /* 0xffffffff0b0c7810 */ /* 0x000fe40007ffe0ff */
[----:B------:R-:W-:Y:S02]  /*0dc0*/  ISETP.NE.AND P2, PT, R16, RZ, PT ;  /* 0x000000ff1000720c */ /* 0x000fe40003f45270 */
[----:B------:R-:W-:-:S13]  /*0dd0*/  ISETP.GE.U32.AND P4, PT, R12, 0x3, PT ;  /* 0x000000030c00780c */ /* 0x000fda0003f86070 */
[----:B------:R-:W-:Y:S05]  /*0de0*/  @!P4 BRA `(.L_x_10) ;  /* 0x000000000064c947 */ /* 0x000fea0003800000 */
[----:B------:R-:W0:Y:S01]  /*0df0*/  LDC.64 R12, c[0x0][0x388] ;  /* 0x0000e200ff0c7b82 */ /* 0x000e220000000a00 */
[C---:B------:R-:W-:Y:S02]  /*0e00*/  IADD3 R21, P4, PT, R19.reuse, UR11, RZ ;  /* 0x0000000b13157c10 */ /* 0x040fe4000ff9e0ff */
[C---:B------:R-:W-:Y:S02]  /*0e10*/  IADD3 R23, PT, PT, R19.reuse, UR11, RZ ;  /* 0x0000000b13177c10 */ /* 0x040fe4000fffe0ff */
[----:B------:R-:W-:Y:S01]  /*0e20*/  IADD3 R25, PT, PT, R19, R0, RZ ;  /* 0x0000000013197210 */ /* 0x000fe20007ffe0ff */
[----:B------:R-:W-:Y:S02]  /*0e30*/  IMAD.X R22, RZ, RZ, RZ, P4 ;  /* 0x000000ffff167224 */ /* 0x000fe400020e06ff */
[----:B------:R-:W2:Y:S01]  /*0e40*/  LDC.64 R14, c[0x0][0x388] ;  /* 0x0000e200ff0e7b82 */ /* 0x000ea20000000a00 */
[----:B0-----:R-:W-:-:S04]  /*0e50*/  LEA R12, P4, R21, R12, 0x2 ;  /* 0x0000000c150c7211 */ /* 0x001fc800078810ff */
[----:B------:R-:W-:Y:S01]  /*0e60*/  LEA.HI.X R13, R21, R13, R22, 0x2, P4 ;  /* 0x0000000d150d7211 */ /* 0x000fe200020f1416 */
[----:B------:R-:W-:Y:S02]  /*0e70*/  IMAD.IADD R21, R19, 0x1, R0 ;  /* 0x0000000113157824 */ /* 0x000fe400078e0200 */
[----:B--2---:R-:W-:Y:S02]  /*0e80*/  IMAD.WIDE.U32 R14, R23, 0x4, R14 ;  /* 0x00000004170e7825 */ /* 0x004fe400078e000e */
[----:B------:R-:W2:Y:S02]  /*0e90*/  LDG.E R24, desc[UR8][R12.64+0x4] ;  /* 0x000004080c187981 */ /* 0x000ea4000c1e1900 */
[----:B------:R-:W-:Y:S01]  /*0ea0*/  IMAD R23, R21, 0x4, R18 ;  /* 0x0000000415177824 */ /* 0x000fe200078e0212 */
[----:B------:R-:W-:Y:S01]  /*0eb0*/  LEA R21, R25, R18, 0x2 ;  /* 0x0000001219157211 */ /* 0x000fe200078e10ff */
[----:B------:R-:W3:Y:S04]  /*0ec0*/  LDG.E R14, desc[UR8][R14.64] ;  /* 0x000000080e0e7981 */ /* 0x000ee8000c1e1900 */
[----:B------:R-:W3:Y:S04]  /*0ed0*/  LDL R23, [R23] ;  /* 0x0000000017177983 */ /* 0x000ee80000100800 */
[----:B------:R-:W2:Y:S04]  /*0ee0*/  LDL R25, [R21+0x4] ;  /* 0x0000040015197983 */ /* 0x000ea80000100800 */
[----:B------:R-:W4:Y:S04]  /*0ef0*/  LDG.E R22, desc[UR8][R12.64+0x8] ;  /* 0x000008080c167981 */ /* 0x000f28000c1e1900 */
[----:B------:R-:W4:Y:S04]  /*0f00*/  LDL R26, [R21+0x8] ;  /* 0x00000800151a7983 */ /* 0x000f280000100800 */
[----:B------:R-:W5:Y:S04]  /*0f10*/  LDG.E R28, desc[UR8][R12.64+0xc] ;  /* 0x00000c080c1c7981 */ /* 0x000f68000c1e1900 */
[----:B------:R-:W5:Y:S01]  /*0f20*/  LDL R27, [R21+0xc] ;  /* 0x00000c00151b7983 */ /* 0x000f620000100800 */
[----:B------:R-:W-:-:S02]  /*0f30*/  VIADD R19, R19, 0x4 ;  /* 0x0000000413137836 */ /* 0x000fc40000000000 */
[----:B---3--:R-:W-:-:S04]  /*0f40*/  FFMA R20, R23, R14, R20 ;  /* 0x0000000e17147223 */ /* 0x008fc80000000014 */
[----:B--2---:R-:W-:-:S04]  /*0f50*/  FFMA R25, R25, R24, R20 ;  /* 0x0000001819197223 */ /* 0x004fc80000000014 */
[----:B----4-:R-:W-:-:S04]  /*0f60*/  FFMA R22, R26, R22, R25 ;  /* 0x000000161a167223 */ /* 0x010fc80000000019 */
[----:B-----5:R-:W-:-:S07]  /*0f70*/  FFMA R20, R27, R28, R22 ;  /* 0x0000001c1b147223 */ /* 0x020fce0000000016 */
.L_x_10:
[----:B------:R-:W-:Y:S05]  /*0f80*/  @!P2 BRA `(.L_x_8) ;  /* 0x000000000060a947 */ /* 0x000fea0003800000 */
[----:B------:R-:W0:Y:S01]  /*0f90*/  LDC.64 R12, c[0x0][0x388] ;  /* 0x0000e200ff0c7b82 */ /* 0x000e220000000a00 */
[----:B------:R-:W-:Y:S01]  /*0fa0*/  IADD3 R21, PT, PT, R19, UR11, RZ ;  /* 0x0000000b13157c10 */ /* 0x000fe2000fffe0ff */
[----:B------:R-:W-:-:S05]  /*0fb0*/  IMAD.IADD R15, R0, 0x1, R19 ;  /* 0x00000001000f7824 */ /* 0x000fca00078e0213 */
[----:B------:R-:W-:-:S06]  /*0fc0*/  LEA R15, R15, R18, 0x2 ;  /* 0x000000120f0f7211 */ /* 0x000fcc00078e10ff */
[----:B------:R-:W2:Y:S01]  /*0fd0*/  LDL R15, [R15] ;  /* 0x000000000f0f7983 */ /* 0x000ea20000100800 */
[----:B0-----:R-:W-:-:S06]  /*0fe0*/  IMAD.WIDE.U32 R12, R21, 0x4, R12 ;  /* 0x00000004150c7825 */ /* 0x001fcc00078e000c */
[----:B------:R-:W2:Y:S01]  /*0ff0*/  LDG.E R12, desc[UR8][R12.64] ;  /* 0x000000080c0c7981 */ /* 0x000ea2000c1e1900 */
[----:B------:R-:W-:Y:S01]  /*1000*/  ISETP.NE.AND P2, PT, R16, 0x1, PT ;  /* 0x000000011000780c */ /* 0x000fe20003f45270 */
[----:B--2---:R-:W-:-:S12]  /*1010*/  FFMA R20, R15, R12, R20 ;  /* 0x0000000c0f147223 */ /* 0x004fd80000000014 */
[----:B------:R-:W-:Y:S05]  /*1020*/  @!P2 BRA `(.L_x_8) ;  /* 0x000000000038a947 */ /* 0x000fea0003800000 */
[----:B------:R-:W0:Y:S01]  /*1030*/  LDC.64 R12, c[0x0][0x388] ;  /* 0x0000e200ff0c7b82 */ /* 0x000e220000000a00 */
[----:B------:R-:W-:Y:S01]  /*1040*/  IADD3 R14, P4, PT, R19, UR11, RZ ;  /* 0x0000000b130e7c10 */ /* 0x000fe2000ff9e0ff */
[----:B------:R-:W-:Y:S01]  /*1050*/  IMAD.IADD R19, R0, 0x1, R19 ;  /* 0x0000000100137824 */ /* 0x000fe200078e0213 */
[----:B------:R-:W-:Y:S02]  /*1060*/  ISETP.NE.AND P2, PT, R16, 0x2, PT ;  /* 0x000000021000780c */ /* 0x000fe40003f45270 */
[----:B------:R-:W-:Y:S02]  /*1070*/  IADD3.X R15, PT, PT, RZ, RZ, RZ, P4, !PT ;  /* 0x000000ffff0f7210 */ /* 0x000fe400027fe4ff */
[----:B------:R-:W-:-:S09]  /*1080*/  LEA R21, R19, R18, 0x2 ;  /* 0x0000001213157211 */ /* 0x000fd200078e10ff */
[----:B------:R-:W2:Y:S01]  /*1090*/  @P2 LDL R19, [R21+0x8] ;  /* 0x0000080015132983 */ /* 0x000ea20000100800 */
[----:B0-----:R-:W-:-:S04]  /*10a0*/  LEA R12, P4, R14, R12, 0x2 ;  /* 0x0000000c0e0c7211 */ /* 0x001fc800078810ff */
[----:B------:R-:W-:Y:S02]  /*10b0*/  LEA.HI.X R13, R14, R13, R15, 0x2, P4 ;  /* 0x0000000d0e0d7211 */ /* 0x000fe400020f140f */
[----:B------:R-:W3:Y:S04]  /*10c0*/  LDL R15, [R21+0x4] ;  /* 0x00000400150f7983 */ /* 0x000ee80000100800 */
[----:B------:R-:W3:Y:S04]  /*10d0*/  LDG.E R14, desc[UR8][R12.64+0x4] ;  /* 0x000004080c0e7981 */ /* 0x000ee8000c1e1900 */
[----:B------:R-:W2:Y:S01]  /*10e0*/  @P2 LDG.E R18, desc[UR8][R12.64+0x8] ;  /* 0x000008080c122981 */ /* 0x000ea2000c1e1900 */
[----:B---3--:R-:W-:-:S04]  /*10f0*/  FFMA R20, R15, R14, R20 ;  /* 0x0000000e0f147223 */ /* 0x008fc80000000014 */
[----:B--2---:R-:W-:-:S07]  /*1100*/  @P2 FFMA R20, R19, R18, R20 ;  /* 0x0000001213142223 */ /* 0x004fce0000000014 */
.L_x_8:
[----:B------:R-:W-:Y:S05]  /*1110*/  BRA.U UP0, `(.L_x_11) ;  /* 0xfffffff500487547 */ /* 0x000fea000b83ffff */
.L_x_5:
[----:B------:R-:W3:Y:S01]  /*1120*/  LDC R19, c[0x0][0x3ac] ;  /* 0x0000eb00ff137b82 */ /* 0x000ee20000000800 */
[----:B------:R-:W-:-:S04]  /*1130*/  FSETP.GEU.AND P2, PT, R20, RZ, PT ;  /* 0x000000ff1400720b */ /* 0x000fc80003f4e000 */
[----:B------:R-:W-:-:S03]  /*1140*/  FSEL R20, R20, RZ, P2 ;  /* 0x000000ff14147208 */ /* 0x000fc60001000000 */
[----:B0-2---:R-:W0:Y:S01]  /*1150*/  @P3 LDC.64 R12, c[0x0][0x390] ;  /* 0x0000e400ff0c3b82 */ /* 0x005e220000000a00 */
[----:B---3--:R-:W-:Y:S01]  /*1160*/  @P3 IMAD R15, R6, R19, UR4 ;  /* 0x00000004060f3e24 */ /* 0x008fe2000f8e0213 */
[----:B------:R-:W-:-:S06]  /*1170*/  UIADD3 UR4, UPT, UPT, UR4, 0x1, URZ ;  /* 0x0000000104047890 */ /* 0x000fcc000fffe0ff */
[----:B------:R-:W-:Y:S01]  /*1180*/  ISETP.NE.AND P2, PT, R19, UR4, PT ;  /* 0x0000000413007c0c */ /* 0x000fe2000bf45270 */
[----:B0-----:R-:W-:Y:S01]  /*1190*/  @P3 IMAD.WIDE R12, R15, 0x4, R12 ;  /* 0x000000040f0c3825 */ /* 0x001fe200078e020c */
[----:B------:R-:W-:-:S05]  /*11a0*/  @P3 FMNMX.NAN R15, R20, 1, PT ;  /* 0x3f800000140f3809 */ /* 0x000fca0003820000 */
[----:B------:R0:W-:Y:S01]  /*11b0*/  @P3 STG.E desc[UR8][R12.64], R15 ;  /* 0x0000000f0c003986 */ /* 0x0001e2000c101908 */
[----:B------:R-:W-:Y:S06]  /*11c0*/  BAR.SYNC.DEFER_BLOCKING 0x0 ;  /* 0x0000000000007b1d */ /* 0x000fec0000010000 */
[----:B------:R-:W-:Y:S05]  /*11d0*/  @P2 BRA `(.L_x_12) ;  /* 0xfffffff000a02947 */ /* 0x000fea000383ffff */
[----:B------:R-:W-:Y:S05]  /*11e0*/  EXIT ;  /* 0x000000000000794d */ /* 0x000fea0003800000 */
.L_x_13:
[----:B------:R-:W-:-:S00]  /*11f0*/  BRA `(.L_x_13) ;  /* 0xfffffffc00fc7947 */ /* 0x000fc0000383ffff */
[----:B------:R-:W-:-:S00]  /*1200*/  NOP ;  /* 0x0000000000007918 */ /* 0x000fc00000000000 */
[----:B------:R-:W-:-:S00]  /*1210*/  NOP ;  /* 0x0000000000007918 */ /* 0x000fc00000000000 */
[----:B------:R-:W-:-:S00]  /*1220*/  NOP ;  /* 0x0000000000007918 */ /* 0x000fc00000000000 */
[----:B------:R-:W-:-:S00]  /*1230*/  NOP ;  /* 0x0000000000007918 */ /* 0x000fc00000000000 */
[----:B------:R-:W-:-:S00]  /*1240*/  NOP ;  /* 0x0000000000007918 */ /* 0x000fc00000000000 */
[----:B------:R-:W-:-:S00]  /*1250*/  NOP ;  /* 0x0000000000007918 */ /* 0x000fc00000000000 */
[----:B------:R-:W-:-:S00]  /*1260*/  NOP ;  /* 0x0000000000007918 */ /* 0x000fc00000000000 */
[----:B------:R-:W-:-:S00]  /*1270*/  NOP ;  /* 0x0000000000007918 */ /* 0x000fc00000000000 */
.L_x_45:


//--------------------- .text._Z6tilingPfS_S_iiiiii --------------------------
	.section	.text._Z6tilingPfS_S_iiiiii,"ax",@progbits
	.align	128
        .global         _Z6tilingPfS_S_iiiiii
        .type           _Z6tilingPfS_S_iiiiii,@function
        .size           _Z6tilingPfS_S_iiiiii,(.L_x_46 - _Z6tilingPfS_S_iiiiii)
        .other          _Z6tilingPfS_S_iiiiii,@"STO_CUDA_ENTRY STV_DEFAULT"
_Z6tilingPfS_S_iiiiii:
.text._Z6tilingPfS_S_iiiiii:
[----:B------:R-:W-:Y:S08]  /*0000*/  LDC R1, c[0x0][0x37c] ;  /* 0x0000df00ff017b82 */ /* 0x000ff00000000800 */
[----:B------:R-:W0:Y:S02]  /*0010*/  LDC R0, c[0x0][0x3ac] ;  /* 0x0000eb00ff007b82 */ /* 0x000e240000000800 */
[----:B0-----:R-:W-:-:S13]  /*0020*/  ISETP.GE.AND P0, PT, R0, 0x1, PT ;  /* 0x000000010000780c */ /* 0x001fda0003f06270 */
[----:B------:R-:W-:Y:S05]  /*0030*/  @!P0 EXIT ;  /* 0x000000000000894d */ /* 0x000fea0003800000 */
[----:B------:R-:W0:Y:S01]  /*0040*/  S2R R0, SR_TID.Y ;  /* 0x0000000000007919 */ /* 0x000e220000002200 */
[----:B------:R-:W1:Y:S01]  /*0050*/  LDC.64 R12, c[0x0][0x3a0] ;  /* 0x0000e800ff0c7b82 */ /* 0x000e620000000a00 */
[----:B------:R-:W2:Y:S01]  /*0060*/  LDCU UR6, c[0x0][0x3a8] ;  /* 0x00007500ff0677ac */ /* 0x000ea20008000800 */
[----:B------:R-:W0:Y:S01]  /*0070*/  S2R R3, SR_TID.X ;  /* 0x0000000000037919 */ /* 0x000e220000002100 */
[----:B------:R-:W3:Y:S01]  /*0080*/  LDCU.64 UR4, c[0x0][0x398] ;  /* 0x00007300ff0477ac */ /* 0x000ee20008000a00 */
[----:B------:R-:W4:Y:S01]  /*0090*/  S2R R11, SR_CgaCtaId ;  /* 0x00000000000b7919 */ /* 0x000f220000008800 */
[----:B------:R-:W0:Y:S01]  /*00a0*/  LDCU.64 UR8, c[0x0][0x358] ;  /* 0x00006b00ff0877ac */ /* 0x000e220008000a00 */
[----:B------:R-:W5:Y:S01]  /*00b0*/  S2R R6, SR_CTAID.X ;  /* 0x0000000000067919 */ /* 0x000f620000002500 */
[----:B0-----:R-:W-:-:S04]  /*00c0*/  IMAD R2, R0, 0x20, R3 ;  /* 0x0000002000027824 */ /* 0x001fc800078e0203 */
[C---:B------:R-:W-:Y:S01]  /*00d0*/  VIADD R7, R2.reuse, 0x400 ;  /* 0x0000040002077836 */ /* 0x040fe20000000000 */
[----:B------:R-:W-:-:S04]  /*00e0*/  LOP3.LUT R4, R2, 0xffff, RZ, 0xc0, !PT ;  /* 0x0000ffff02047812 */ /* 0x000fc800078ec0ff */
[----:B------:R-:W-:Y:S01]  /*00f0*/  LOP3.LUT R5, R7, 0xffff, RZ, 0xc0, !PT ;  /* 0x0000ffff07057812 */ /* 0x000fe200078ec0ff */
[----:B------:R-:W-:-:S04]  /*0100*/  IMAD R4, R4, 0xf0f1, RZ ;  /* 0x0000f0f104047824 */ /* 0x000fc800078e02ff */
[----:B------:R-:W-:Y:S01]  /*0110*/  IMAD R10, R5, 0xf0f1, RZ ;  /* 0x0000f0f1050a7824 */ /* 0x000fe200078e02ff */
[----:B------:R-:W-:Y:S01]  /*0120*/  SHF.R.U32.HI R8, RZ, 0x15, R4 ;  /* 0x00000015ff087819 */ /* 0x000fe20000011604 */
[----:B------:R-:W0:Y:S03]  /*0130*/  S2R R5, SR_CTAID.Y ;  /* 0x0000000000057919 */ /* 0x000e260000002600 */
[----:B------:R-:W-:Y:S02]  /*0140*/  SHF.R.U32.HI R10, RZ, 0x15, R10 ;  /* 0x00000015ff0a7819 */ /* 0x000fe4000001160a */
[----:B------:R-:W-:Y:S02]  /*0150*/  PRMT R4, R8, 0x9910, RZ ;  /* 0x0000991008047816 */ /* 0x000fe400000000ff */
[----:B------:R-:W-:-:S03]  /*0160*/  PRMT R9, R10, 0x9910, RZ ;  /* 0x000099100a097816 */ /* 0x000fc600000000ff */
[----:B------:R-:W-:Y:S02]  /*0170*/  IMAD R4, R4, 0x22, RZ ;  /* 0x0000002204047824 */ /* 0x000fe400078e02ff */
[----:B------:R-:W-:-:S05]  /*0180*/  IMAD R9, R9, 0x22, RZ ;  /* 0x0000002209097824 */ /* 0x000fca00078e02ff */
[----:B------:R-:W-:Y:S01]  /*0190*/  IADD3 R14, PT, PT, RZ, -R9, RZ ;  /* 0x80000009ff0e7210 */ /* 0x000fe20007ffe0ff */
[----:B------:R-:W-:Y:S01]  /*01a0*/  IMAD.MOV R9, RZ, RZ, -R4 ;  /* 0x000000ffff097224 */ /* 0x000fe200078e0a04 */
[----:B------:R-:W-:Y:S02]  /*01b0*/  MOV R4, 0x400 ;  /* 0x0000040000047802 */ /* 0x000fe40000000f00 */
[----:B------:R-:W-:Y:S02]  /*01c0*/  PRMT R14, R14, 0x7710, RZ ;  /* 0x000077100e0e7816 */ /* 0x000fe400000000ff */
[----:B------:R-:W-:Y:S02]  /*01d0*/  PRMT R9, R9, 0x7710, RZ ;  /* 0x0000771009097816 */ /* 0x000fe400000000ff */
[----:B----4-:R-:W-:Y:S01]  /*01e0*/  LEA R4, R11, R4, 0x18 ;  /* 0x000000040b047211 */ /* 0x010fe200078ec0ff */
[----:B------:R-:W-:Y:S01]  /*01f0*/  IMAD.IADD R11, R7, 0x1, R14 ;  /* 0x00000001070b7824 */ /* 0x000fe200078e020e */
[----:B------:R-:W-:-:S02]  /*0200*/  IADD3 R7, PT, PT, R2, R9, RZ ;  /* 0x0000000902077210 */ /* 0x000fc40007ffe0ff */
[----:B-1----:R-:W-:Y:S02]  /*0210*/  LEA.HI R9, R12, R12, RZ, 0x1 ;  /* 0x0000000c0c097211 */ /* 0x002fe400078f08ff */
[----:B------:R-:W-:Y:S01]  /*0220*/  LOP3.LUT R7, R7, 0xffff, RZ, 0xc0, !PT ;  /* 0x0000ffff07077812 */ /* 0x000fe200078ec0ff */
[----:B0-----:R-:W-:Y:S01]  /*0230*/  IMAD R14, R5, 0x20, R10 ;  /* 0x00000020050e7824 */ /* 0x001fe200078e020a */
[----:B------:R-:W-:Y:S01]  /*0240*/  LOP3.LUT R11, R11, 0xffff, RZ, 0xc0, !PT ;  /* 0x0000ffff0b0b7812 */ /* 0x000fe200078ec0ff */
[C---:B------:R-:W-:Y:S01]  /*0250*/  IMAD R8, R5.reuse, 0x20, R8 ;  /* 0x0000002005087824 */ /* 0x040fe200078e0208 */
[----:B------:R-:W-:Y:S01]  /*0260*/  SHF.R.S32.HI R9, RZ, 0x1, R9 ;  /* 0x00000001ff097819 */ /* 0x000fe20000011409 */
[C---:B-----5:R-:W-:Y:S01]  /*0270*/  IMAD R10, R6.reuse, 0x20, R7 ;  /* 0x00000020060a7824 */ /* 0x060fe200078e0207 */
[----:B------:R-:W-:Y:S01]  /*0280*/  LEA R18, R5, R0, 0x5 ;  /* 0x0000000005127211 */ /* 0x000fe200078e28ff */
[C---:B------:R-:W-:Y:S01]  /*0290*/  IMAD R16, R6.reuse, 0x20, R11 ;  /* 0x0000002006107824 */ /* 0x040fe200078e020b */
[----:B------:R-:W-:Y:S01]  /*02a0*/  LEA R6, R6, R3, 0x5 ;  /* 0x0000000306067211 */ /* 0x000fe200078e28ff */
[--C-:B------:R-:W-:Y:S01]  /*02b0*/  IMAD.IADD R8, R8, 0x1, -R9.reuse ;  /* 0x0000000108087824 */ /* 0x100fe200078e0a09 */
[----:B------:R-:W-:Y:S01]  /*02c0*/  IADD3 R7, PT, PT, -R9, R10, RZ ;  /* 0x0000000a09077210 */ /* 0x000fe20007ffe1ff */
[--C-:B------:R-:W-:Y:S01]  /*02d0*/  IMAD.IADD R14, R14, 0x1, -R9.reuse ;  /* 0x000000010e0e7824 */ /* 0x100fe200078e0a09 */
[----:B--2---:R-:W-:Y:S01]  /*02e0*/  ISETP.GE.AND P3, PT, R18, UR6, PT ;  /* 0x0000000612007c0c */ /* 0x004fe2000bf66270 */
[----:B------:R-:W-:Y:S01]  /*02f0*/  IMAD.IADD R9, R16, 0x1, -R9 ;  /* 0x0000000110097824 */ /* 0x000fe200078e0a09 */
[----:B---3--:R-:W-:Y:S01]  /*0300*/  ISETP.GE.AND P1, PT, R7, UR4, PT ;  /* 0x0000000407007c0c */ /* 0x008fe2000bf26270 */
[----:B------:R-:W-:Y:S01]  /*0310*/  IMAD R5, R18, R13, R6 ;  /* 0x0000000d12057224 */ /* 0x000fe200078e0206 */
[----:B------:R-:W-:-:S02]  /*0320*/  ISETP.GE.AND P0, PT, R14, UR5, PT ;  /* 0x000000050e007c0c */ /* 0x000fc4000bf06270 */
[----:B------:R-:W-:Y:S02]  /*0330*/  ISETP.GE.AND P2, PT, R9, UR4, PT ;  /* 0x0000000409007c0c */ /* 0x000fe4000bf46270 */
[----:B------:R-:W-:Y:S01]  /*0340*/  ISETP.LT.AND P3, PT, R6, R13, !P3 ;  /* 0x0000000d0600720c */ /* 0x000fe20005f61270 */
[----:B------:R-:W-:Y:S01]  /*0350*/  IMAD R6, R8, UR4, R7 ;  /* 0x0000000408067c24 */ /* 0x000fe2000f8e0207 */
[----:B------:R-:W-:Y:S01]  /*0360*/  LOP3.LUT R10, R7, R8, RZ, 0xfc, !PT ;  /* 0x00000008070a7212 */ /* 0x000fe200078efcff */
[----:B------:R-:W-:Y:S01]  /*0370*/  IMAD R7, R14, UR4, R9 ;  /* 0x000000040e077c24 */ /* 0x000fe2000f8e0209 */
[----:B------:R-:W-:Y:S01]  /*0380*/  ISETP.LT.AND P1, PT, R8, UR5, !P1 ;  /* 0x0000000508007c0c */ /* 0x000fe2000cf21270 */
[----:B------:R-:W-:Y:S01]  /*0390*/  UMOV UR4, URZ ;  /* 0x000000ff00047c82 */ /* 0x000fe20008000000 */
[----:B------:R-:W-:Y:S02]  /*03a0*/  ISETP.GT.AND P0, PT, R14, -0x1, !P0 ;  /* 0xffffffff0e00780c */ /* 0x000fe40004704270 */
[----:B------:R-:W-:-:S02]  /*03b0*/  ISETP.GT.AND P2, PT, R9, -0x1, !P2 ;  /* 0xffffffff0900780c */ /* 0x000fc40005744270 */
[----:B------:R-:W-:Y:S02]  /*03c0*/  LOP3.LUT R8, R12, 0x7ffffff0, RZ, 0xc0, !PT ;  /* 0x7ffffff00c087812 */ /* 0x000fe400078ec0ff */
[----:B------:R-:W-:Y:S02]  /*03d0*/  ISETP.GT.AND P1, PT, R10, -0x1, P1 ;  /* 0xffffffff0a00780c */ /* 0x000fe40000f24270 */
[----:B------:R-:W-:Y:S02]  /*03e0*/  PLOP3.LUT P0, PT, P0, P2, PT, 0x80, 0x8 ;  /* 0x000000000008781c */ /* 0x000fe40000705070 */
[C---:B------:R-:W-:Y:S02]  /*03f0*/  LOP3.LUT R9, R12.reuse, 0xf, RZ, 0xc0, !PT ;  /* 0x0000000f0c097812 */ /* 0x040fe400078ec0ff */
[C---:B------:R-:W-:Y:S02]  /*0400*/  LOP3.LUT R10, R12.reuse, 0x7, RZ, 0xc0, !PT ;  /* 0x000000070c0a7812 */ /* 0x040fe400078ec0ff */
[----:B------:R-:W-:-:S02]  /*0410*/  LOP3.LUT R11, R12, 0x3, RZ, 0xc0, !PT ;  /* 0x000000030c0b7812 */ /* 0x000fc400078ec0ff */
[----:B------:R-:W-:-:S07]  /*0420*/  IADD3 R16, PT, PT, -R8, RZ, RZ ;  /* 0x000000ff08107210 */ /* 0x000fce0007ffe1ff */
.L_x_26:
[----:B0-----:R-:W-:Y:S01]  /*0430*/  LOP3.LUT R12, R2, 0xffff, RZ, 0xc0, !PT ;  /* 0x0000ffff020c7812 */ /* 0x001fe200078ec0ff */
[----:B------:R-:W-:Y:S04]  /*0440*/  BSSY.RECONVERGENT B0, `(.L_x_14) ;  /* 0x0000012000007945 */ /* 0x000fe80003800200 */
[----:B------:R-:W-:-:S05]  /*0450*/  IMAD R12, R12, 0xf0f1, RZ ;  /* 0x0000f0f10c0c7824 */ /* 0x000fca00078e02ff */
[----:B------:R-:W-:-:S04]  /*0460*/  SHF.R.U32.HI R13, RZ, 0x15, R12 ;  /* 0x00000015ff0d7819 */ /* 0x000fc8000001160c */
[----:B------:R-:W-:-:S05]  /*0470*/  PRMT R12, R13, 0x9910, RZ ;  /* 0x000099100d0c7816 */ /* 0x000fca00000000ff */
[----:B------:R-:W-:-:S04]  /*0480*/  IMAD R12, R12, 0x22, RZ ;  /* 0x000000220c0c7824 */ /* 0x000fc800078e02ff */
[----:B------:R-:W-:-:S05]  /*0490*/  IMAD.MOV R12, RZ, RZ, -R12 ;  /* 0x000000ffff0c7224 */ /* 0x000fca00078e0a0c */
[----:B------:R-:W-:Y:S01]  /*04a0*/  PRMT R15, R12, 0x7710, RZ ;  /* 0x000077100c0f7816 */ /* 0x000fe200000000ff */
[----:B------:R-:W-:-:S03]  /*04b0*/  IMAD R12, R13, 0x88, R4 ;  /* 0x000000880d0c7824 */ /* 0x000fc600078e0204 */
[----:B------:R-:W-:-:S04]  /*04c0*/  IADD3 R15, PT, PT, R2, R15, RZ ;  /* 0x0000000f020f7210 */ /* 0x000fc80007ffe0ff */
[----:B------:R-:W-:-:S05]  /*04d0*/  LOP3.LUT R15, R15, 0xffff, RZ, 0xc0, !PT ;  /* 0x0000ffff0f0f7812 */ /* 0x000fca00078ec0ff */
[----:B------:R-:W-:Y:S02]  /*04e0*/  IMAD R17, R15, 0x4, R12 ;  /* 0x000000040f117824 */ /* 0x000fe400078e020c */
[----:B------:R-:W-:Y:S01]  /*04f0*/  HFMA2 R12, -RZ, RZ, 0, 0 ;  /* 0x00000000ff0c7431 */ /* 0x000fe200000001ff */
[----:B------:R-:W-:Y:S06]  /*0500*/  @!P1 BRA `(.L_x_15) ;  /* 0x0000000000149947 */ /* 0x000fec0003800000 */
[----:B------:R-:W0:Y:S08]  /*0510*/  LDC R15, c[0x0][0x3ac] ;  /* 0x0000eb00ff0f7b82 */ /* 0x000e300000000800 */
[----:B------:R-:W1:Y:S01]  /*0520*/  LDC.64 R12, c[0x0][0x380] ;  /* 0x0000e000ff0c7b82 */ /* 0x000e620000000a00 */
[----:B0-----:R-:W-:-:S04]  /*0530*/  IMAD R15, R6, R15, UR4 ;  /* 0x00000004060f7e24 */ /* 0x001fc8000f8e020f */
[----:B-1----:R-:W-:-:S06]  /*0540*/  IMAD.WIDE R12, R15, 0x4, R12 ;  /* 0x000000040f0c7825 */ /* 0x002fcc00078e020c */
[----:B------:R0:W5:Y:S02]  /*0550*/  LDG.E R12, desc[UR8][R12.64] ;  /* 0x000000080c0c7981 */ /* 0x000164000c1e1900 */
.L_x_15:
[----:B------:R-:W-:Y:S05]  /*0560*/  BSYNC.RECONVERGENT B0 ;  /* 0x0000000000007941 */ /* 0x000fea0003800200 */
.L_x_14:
[----:B-----5:R1:W-:Y:S01]  /*0570*/  STS [R17], R12 ;  /* 0x0000000c11007388 */ /* 0x0203e20000000800 */
[----:B------:R-:W-:Y:S01]  /*0580*/  ISETP.GT.U32.AND P2, PT, R2, 0x83, PT ;  /* 0x000000830200780c */ /* 0x000fe20003f44070 */
[----:B------:R-:W-:-:S12]  /*0590*/  BSSY.RECONVERGENT B0, `(.L_x_16) ;  /* 0x0000017000007945 */ /* 0x000fd80003800200 */
[----:B-1----:R-:W-:Y:S05]  /*05a0*/  @P2 BRA `(.L_x_17) ;  /* 0x0000000000542947 */ /* 0x002fea0003800000 */
[----:B------:R-:W-:-:S05]  /*05b0*/  VIADD R12, R2, 0x400 ;  /* 0x00000400020c7836 */ /* 0x000fca0000000000 */
[----:B0-----:R-:W-:-:S05]  /*05c0*/  LOP3.LUT R13, R12, 0xffff, RZ, 0xc0, !PT ;  /* 0x0000ffff0c0d7812 */ /* 0x001fca00078ec0ff */
[----:B------:R-:W-:-:S05]  /*05d0*/  IMAD R13, R13, 0xf0f1, RZ ;  /* 0x0000f0f10d0d7824 */ /* 0x000fca00078e02ff */
[----:B------:R-:W-:-:S04]  /*05e0*/  SHF.R.U32.HI R13, RZ, 0x15, R13 ;  /* 0x00000015ff0d7819 */ /* 0x000fc8000001160d */
[----:B------:R-:W-:-:S05]  /*05f0*/  PRMT R14, R13, 0x9910, RZ ;  /* 0x000099100d0e7816 */ /* 0x000fca00000000ff */
[----:B------:R-:W-:-:S05]  /*0600*/  IMAD R14, R14, 0x22, RZ ;  /* 0x000000220e0e7824 */ /* 0x000fca00078e02ff */
[----:B------:R-:W-:-:S04]  /*0610*/  IADD3 R14, PT, PT, RZ, -R14, RZ ;  /* 0x8000000eff0e7210 */ /* 0x000fc80007ffe0ff */
[----:B------:R-:W-:-:S05]  /*0620*/  PRMT R15, R14, 0x7710, RZ ;  /* 0x000077100e0f7816 */ /* 0x000fca00000000ff */
[----:B------:R-:W-:Y:S02]  /*0630*/  IMAD.IADD R15, R12, 0x1, R15 ;  /* 0x000000010c0f7824 */ /* 0x000fe400078e020f */
[----:B------:R-:W-:-:S03]  /*0640*/  IMAD R12, R13, 0x88, R4 ;  /* 0x000000880d0c7824 */ /* 0x000fc600078e0204 */
[----:B------:R-:W-:-:S04]  /*0650*/  LOP3.LUT R15, R15, 0xffff, RZ, 0xc0, !PT ;  /* 0x0000ffff0f0f7812 */ /* 0x000fc800078ec0ff */
[----:B------:R-:W-:Y:S01]  /*0660*/  LEA R17, R15, R12, 0x2 ;  /* 0x0000000c0f117211 */ /* 0x000fe200078e10ff */
[----:B------:R-:W-:Y:S06]  /*0670*/  @!P0 BRA `(.L_x_18) ;  /* 0x00000000001c8947 */ /* 0x000fec0003800000 */
[----:B------:R-:W0:Y:S08]  /*0680*/  LDC R14, c[0x0][0x3ac] ;  /* 0x0000eb00ff0e7b82 */ /* 0x000e300000000800 */
[----:B------:R-:W1:Y:S01]  /*0690*/  LDC.64 R12, c[0x0][0x380] ;  /* 0x0000e000ff0c7b82 */ /* 0x000e620000000a00 */
[----:B0-----:R-:W-:-:S04]  /*06a0*/  IMAD R15, R7, R14, UR4 ;  /* 0x00000004070f7e24 */ /* 0x001fc8000f8e020e */
[----:B-1----:R-:W-:-:S06]  /*06b0*/  IMAD.WIDE R12, R15, 0x4, R12 ;  /* 0x000000040f0c7825 */ /* 0x002fcc00078e020c */
[----:B------:R-:W2:Y:S04]  /*06c0*/  LDG.E R12, desc[UR8][R12.64] ;  /* 0x000000080c0c7981 */ /* 0x000ea8000c1e1900 */
[----:B--2---:R2:W-:Y:S01]  /*06d0*/  STS [R17], R12 ;  /* 0x0000000c11007388 */ /* 0x0045e20000000800 */
[----:B------:R-:W-:Y:S05]  /*06e0*/  BRA `(.L_x_17) ;  /* 0x0000000000047947 */ /* 0x000fea0003800000 */
.L_x_18:
[----:B------:R1:W-:Y:S02]  /*06f0*/  STS [R17], RZ ;  /* 0x000000ff11007388 */ /* 0x0003e40000000800 */
.L_x_17:
[----:B------:R-:W-:Y:S05]  /*0700*/  BSYNC.RECONVERGENT B0 ;  /* 0x0000000000007941 */ /* 0x000fea0003800200 */
.L_x_16:
[----:B------:R-:W3:Y:S01]  /*0710*/  LDCU UR5, c[0x0][0x3a0] ;  /* 0x00007400ff0577ac */ /* 0x000ee20008000800 */
[----:B-12---:R-:W-:Y:S01]  /*0720*/  IMAD.MOV.U32 R17, RZ, RZ, RZ ;  /* 0x000000ffff117224 */ /* 0x006fe200078e00ff */
[----:B---3--:R-:W-:Y:S01]  /*0730*/  UISETP.GE.AND UP0, UPT, UR5, 0x1, UPT ;  /* 0x000000010500788c */ /* 0x008fe2000bf06270 */
[----:B------:R-:W-:Y:S08]  /*0740*/  BAR.SYNC.DEFER_BLOCKING 0x0 ;  /* 0x0000000000007b1d */ /* 0x000ff00000010000 */
[----:B------:R-:W-:Y:S05]  /*0750*/  BRA.U !UP0, `(.L_x_19) ;  /* 0x0000000908a87547 */ /* 0x000fea000b800000 */
[----:B------:R-:W-:Y:S01]  /*0760*/  MOV R17, RZ ;  /* 0x000000ff00117202 */ /* 0x000fe20000000f00 */
[----:B------:R-:W-:-:S06]  /*0770*/  UMOV UR5, URZ ;  /* 0x000000ff00057c82 */ /* 0x000fcc0008000000 */
.L_x_25:
[----:B------:R-:W1:Y:S01]  /*0780*/  LDCU UR12, c[0x0][0x3a0] ;  /* 0x00007400ff0c77ac */ /* 0x000e620008000800 */
[----:B------:R-:W-:Y:S01]  /*0790*/  IMAD.MOV.U32 R18, RZ, RZ, RZ ;  /* 0x000000ffff127224 */ /* 0x000fe200078e00ff */
[----:B-1----:R-:W-:Y:S02]  /*07a0*/  UISETP.GE.U32.AND UP0, UPT, UR12, 0x10, UPT ;  /* 0x000000100c00788c */ /* 0x002fe4000bf06070 */
[----:B------:R-:W-:-:S07]  /*07b0*/  UIMAD UR11, UR5, UR12, URZ ;  /* 0x0000000c050b72a4 */ /* 0x000fce000f8e02ff */
[----:B------:R-:W-:Y:S05]  /*07c0*/  BRA.U !UP0, `(.L_x_20) ;  /* 0x0000000508087547 */ /* 0x000fea000b800000 */
[----:B------:R-:W1:Y:S01]  /*07d0*/  LDCU.64 UR6, c[0x0][0x388] ;  /* 0x00007100ff0677ac */ /* 0x000e620008000a00 */
[----:B------:R-:W-:Y:S01]  /*07e0*/  IADD3 R12, PT, PT, R0, UR5, RZ ;  /* 0x00000005000c7c10 */ /* 0x000fe2000fffe0ff */
[----:B0-----:R-:W-:Y:S01]  /*07f0*/  IMAD R13, R3, 0x4, R4 ;  /* 0x00000004030d7824 */ /* 0x001fe200078e0204 */
[----:B------:R-:W-:-:S03]  /*0800*/  MOV R14, R16 ;  /* 0x00000010000e7202 */ /* 0x000fc60000000f00 */
[----:B------:R-:W-:-:S04]  /*0810*/  IMAD R12, R12, 0x88, R13 ;  /* 0x000000880c0c7824 */ /* 0x000fc800078e020d */
[----:B------:R-:W-:Y:S01]  /*0820*/  VIADD R15, R12, 0x20 ;  /* 0x000000200c0f7836 */ /* 0x000fe20000000000 */
[----:B-1----:R-:W-:-:S04]  /*0830*/  UIMAD.WIDE.U32 UR6, UR11, 0x4, UR6 ;  /* 0x000000040b0678a5 */ /* 0x002fc8000f8e0006 */
[----:B------:R-:W-:-:S04]  /*0840*/  UIADD3 UR10, UP0, UPT, UR6, 0x20, URZ ;  /* 0x00000020060a7890 */ /* 0x000fc8000ff1e0ff */
[----:B------:R-:W-:Y:S02]  /*0850*/  UIADD3.X UR6, UPT, UPT, URZ, UR7, URZ, UP0, !UPT ;  /* 0x00000007ff067290 */ /* 0x000fe400087fe4ff */
[----:B------:R-:W-:-:S04]  /*0860*/  MOV R12, UR10 ;  /* 0x0000000a000c7c02 */ /* 0x000fc80008000f00 */
[----:B------:R-:W-:-:S07]  /*0870*/  IMAD.U32 R13, RZ, RZ, UR6 ;  /* 0x00000006ff0d7e24 */ /* 0x000fce000f8e00ff */
.L_x_21:
[----:B------:R-:W2:Y:S04]  /*0880*/  LDG.E R25, desc[UR8][R12.64+-0x20] ;  /* 0xffffe0080c197981 */ /* 0x000ea8000c1e1900 */
[----:B------:R-:W3:Y:S04]  /*0890*/  LDG.E R26, desc[UR8][R12.64+-0x1c] ;  /* 0xffffe4080c1a7981 */ /* 0x000ee8000c1e1900 */
[----:B------:R-:W4:Y:S04]  /*08a0*/  LDG.E R23, desc[UR8][R12.64+-0x18] ;  /* 0xffffe8080c177981 */ /* 0x000f28000c1e1900 */
[----:B------:R-:W5:Y:S04]  /*08b0*/  LDG.E R22, desc[UR8][R12.64+-0x14] ;  /* 0xffffec080c167981 */ /* 0x000f68000c1e1900 */
[----:B------:R-:W5:Y:S04]  /*08c0*/  LDG.E R21, desc[UR8][R12.64+-0x10] ;  /* 0xfffff0080c157981 */ /* 0x000f68000c1e1900 */
[----:B------:R-:W5:Y:S04]  /*08d0*/  LDG.E R20, desc[UR8][R12.64+-0xc] ;  /* 0xfffff4080c147981 */ /* 0x000f68000c1e1900 */
[----:B------:R-:W5:Y:S04]  /*08e0*/  LDG.E R19, desc[UR8][R12.64+-0x8] ;  /* 0xfffff8080c137981 */ /* 0x000f68000c1e1900 */
[----:B------:R-:W5:Y:S04]  /*08f0*/  LDG.E R18, desc[UR8][R12.64+-0x4] ;  /* 0xfffffc080c127981 */ /* 0x000f68000c1e1900 */
[----:B------:R-:W2:Y:S04]  /*0900*/  LDS R24, [R15+-0x20] ;  /* 0xffffe0000f187984 */ /* 0x000ea80000000800 */
[----:B------:R-:W-:Y:S01]  /*0910*/  LDS R27, [R15+-0x8] ;  /* 0xfffff8000f1b7984 */ /* 0x000fe20000000800 */
[----:B--2---:R-:W-:-:S03]  /*0920*/  FFMA R24, R24, R25, R17 ;  /* 0x0000001918187223 */ /* 0x004fc60000000011 */
[----:B------:R-:W3:Y:S04]  /*0930*/  LDS R17, [R15+-0x1c] ;  /* 0xffffe4000f117984 */ /* 0x000ee80000000800 */
[----:B------:R-:W4:Y:S01]  /*0940*/  LDS R25, [R15+-0x18] ;  /* 0xffffe8000f197984 */ /* 0x000f220000000800 */
[----:B---3--:R-:W-:-:S03]  /*0950*/  FFMA R24, R17, R26, R24 ;  /* 0x0000001a11187223 */ /* 0x008fc60000000018 */
[----:B------:R-:W5:Y:S04]  /*0960*/  LDS R26, [R15+-0x14] ;  /* 0xffffec000f1a7984 */ /* 0x000f680000000800 */
[----:B------:R-:W2:Y:S01]  /*0970*/  LDG.E R17, desc[UR8][R12.64] ;  /* 0x000000080c117981 */ /* 0x000ea2000c1e1900 */
[----:B----4-:R-:W-:-:S03]  /*0980*/  FFMA R23, R25, R23, R24 ;  /* 0x0000001719177223 */ /* 0x010fc60000000018 */
[----:B------:R-:W0:Y:S04]  /*0990*/  LDS R25, [R15+-0x10] ;  /* 0xfffff0000f197984 */ /* 0x000e280000000800 */
[----:B------:R-:W1:Y:S01]  /*09a0*/  LDS R24, [R15+-0xc] ;  /* 0xfffff4000f187984 */ /* 0x000e620000000800 */
[----:B-----5:R-:W-:-:S03]  /*09b0*/  FFMA R26, R26, R22, R23 ;  /* 0x000000161a1a7223 */ /* 0x020fc60000000017 */
[----:B------:R-:W3:Y:S04]  /*09c0*/  LDG.E R22, desc[UR8][R12.64+0x4] ;  /* 0x000004080c167981 */ /* 0x000ee8000c1e1900 */
[----:B------:R-:W4:Y:S01]  /*09d0*/  LDG.E R23, desc[UR8][R12.64+0xc] ;  /* 0x00000c080c177981 */ /* 0x000f22000c1e1900 */
[----:B0-----:R-:W-:-:S03]  /*09e0*/  FFMA R25, R25, R21, R26 ;  /* 0x0000001519197223 */ /* 0x001fc6000000001a */
[----:B------:R-:W5:Y:S01]  /*09f0*/  LDG.E R21, desc[UR8][R12.64+0x8] ;  /* 0x000008080c157981 */ /* 0x000f62000c1e1900 */
[----:B-1----:R-:W-:-:S03]  /*0a00*/  FFMA R24, R24, R20, R25 ;  /* 0x0000001418187223 */ /* 0x002fc60000000019 */
[----:B------:R-:W0:Y:S04]  /*0a10*/  LDS R26, [R15+-0x4] ;  /* 0xfffffc000f1a7984 */ /* 0x000e280000000800 */
[----:B------:R-:W4:Y:S01]  /*0a20*/  LDG.E R20, desc[UR8][R12.64+0x10] ;  /* 0x000010080c147981 */ /* 0x000f22000c1e1900 */
[----:B------:R-:W-:-:S03]  /*0a30*/  FFMA R27, R27, R19, R24 ;  /* 0x000000131b1b7223 */ /* 0x000fc60000000018 */
[----:B------:R-:W4:Y:S04]  /*0a40*/  LDG.E R19, desc[UR8][R12.64+0x14] ;  /* 0x000014080c137981 */ /* 0x000f28000c1e1900 */
[----:B------:R-:W4:Y:S04]  /*0a50*/  LDG.E R24, desc[UR8][R12.64+0x18] ;  /* 0x000018080c187981 */ /* 0x000f28000c1e1900 */
[----:B------:R-:W2:Y:S01]  /*0a60*/  LDS R25, [R15] ;  /* 0x000000000f197984 */ /* 0x000ea20000000800 */
[----:B0-----:R-:W-:-:S03]  /*0a70*/  FFMA R26, R26, R18, R27 ;  /* 0x000000121a1a7223 */ /* 0x001fc6000000001b */
[----:B------:R0:W4:Y:S04]  /*0a80*/  LDG.E R18, desc[UR8][R12.64+0x1c] ;  /* 0x00001c080c127981 */ /* 0x000128000c1e1900 */
[----:B------:R-:W-:Y:S01]  /*0a90*/  LDS R27, [R15+0xc] ;  /* 0x00000c000f1b7984 */ /* 0x000fe20000000800 */
[----:B------:R-:W-:-:S04]  /*0aa0*/  IADD3 R14, PT, PT, R14, 0x10, RZ ;  /* 0x000000100e0e7810 */ /* 0x000fc80007ffe0ff */
[----:B------:R-:W-:Y:S02]  /*0ab0*/  ISETP.NE.AND P2, PT, R14, RZ, PT ;  /* 0x000000ff0e00720c */ /* 0x000fe40003f45270 */
[----:B0-----:R-:W-:-:S05]  /*0ac0*/  IADD3 R12, P4, PT, R12, 0x40, RZ ;  /* 0x000000400c0c7810 */ /* 0x001fca0007f9e0ff */
[----:B------:R-:W-:Y:S02]  /*0ad0*/  IMAD.X R13, RZ, RZ, R13, P4 ;  /* 0x000000ffff0d7224 */ /* 0x000fe400020e060d */
[----:B--2---:R-:W-:Y:S02]  /*0ae0*/  FFMA R17, R25, R17, R26 ;  /* 0x0000001119117223 */ /* 0x004fe4000000001a */
[----:B------:R-:W3:Y:S04]  /*0af0*/  LDS R26, [R15+0x4] ;  /* 0x000004000f1a7984 */ /* 0x000ee80000000800 */
[----:B------:R-:W5:Y:S01]  /*0b00*/  LDS R25, [R15+0x8] ;  /* 0x000008000f197984 */ /* 0x000f620000000800 */
[----:B---3--:R-:W-:-:S03]  /*0b10*/  FFMA R22, R26, R22, R17 ;  /* 0x000000161a167223 */ /* 0x008fc60000000011 */
[----:B------:R-:W0:Y:S01]  /*0b20*/  LDS R17, [R15+0x10] ;  /* 0x000010000f117984 */ /* 0x000e220000000800 */
[----:B-----5:R-:W-:-:S03]  /*0b30*/  FFMA R22, R25, R21, R22 ;  /* 0x0000001519167223 */ /* 0x020fc60000000016 */
[----:B------:R-:W1:Y:S04]  /*0b40*/  LDS R25, [R15+0x14] ;  /* 0x000014000f197984 */ /* 0x000e680000000800 */
[----:B------:R-:W2:Y:S01]  /*0b50*/  LDS R21, [R15+0x18] ;  /* 0x000018000f157984 */ /* 0x000ea20000000800 */
[----:B----4-:R-:W-:-:S03]  /*0b60*/  FFMA R22, R27, R23, R22 ;  /* 0x000000171b167223 */ /* 0x010fc60000000016 */
[----:B------:R3:W4:Y:S02]  /*0b70*/  LDS R23, [R15+0x1c] ;  /* 0x00001c000f177984 */ /* 0x0007240000000800 */
[----:B---3--:R-:W-:Y:S01]  /*0b80*/  IADD3 R15, PT, PT, R15, 0x40, RZ ;  /* 0x000000400f0f7810 */ /* 0x008fe20007ffe0ff */
[----:B0-----:R-:W-:-:S04]  /*0b90*/  FFMA R20, R17, R20, R22 ;  /* 0x0000001411147223 */ /* 0x001fc80000000016 */
[----:B-1----:R-:W-:-:S04]  /*0ba0*/  FFMA R20, R25, R19, R20 ;  /* 0x0000001319147223 */ /* 0x002fc80000000014 */
[----:B--2---:R-:W-:-:S04]  /*0bb0*/  FFMA R20, R21, R24, R20 ;  /* 0x0000001815147223 */ /* 0x004fc80000000014 */
[----:B----4-:R-:W-:Y:S01]  /*0bc0*/  FFMA R17, R23, R18, R20 ;  /* 0x0000001217117223 */ /* 0x010fe20000000014 */
[----:B------:R-:W-:Y:S06]  /*0bd0*/  @P2 BRA `(.L_x_21) ;  /* 0xfffffffc00282947 */ /* 0x000fec000383ffff */
[----:B------:R-:W-:-:S07]  /*0be0*/  IMAD.MOV.U32 R18, RZ, RZ, R8 ;  /* 0x000000ffff127224 */ /* 0x000fce00078e0008 */
.L_x_20:
[----:B------:R-:W-:-:S13]  /*0bf0*/  ISETP.NE.AND P2, PT, R9, RZ, PT ;  /* 0x000000ff0900720c */ /* 0x000fda0003f45270 */
[----:B------:R-:W-:Y:S05]  /*0c00*/  @!P2 BRA `(.L_x_22) ;  /* 0x000000040070a947 */ /* 0x000fea0003800000 */
[----:B------:R-:W-:Y:S01]  /*0c10*/  IADD3 R12, PT, PT, R9, -0x1, RZ ;  /* 0xffffffff090c7810 */ /* 0x000fe20007ffe0ff */
[----:B------:R-:W-:Y:S01]  /*0c20*/  VIADD R19, R0, UR5 ;  /* 0x0000000500137c36 */ /* 0x000fe20008000000 */
[----:B------:R-:W-:Y:S02]  /*0c30*/  ISETP.NE.AND P2, PT, R10, RZ, PT ;  /* 0x000000ff0a00720c */ /* 0x000fe40003f45270 */
[----:B------:R-:W-:Y:S01]  /*0c40*/  ISETP.GE.U32.AND P4, PT, R12, 0x7, PT ;  /* 0x000000070c00780c */ /* 0x000fe20003f86070 */
[----:B------:R-:W-:-:S12]  /*0c50*/  IMAD R19, R19, 0x88, R4 ;  /* 0x0000008813137824 */ /* 0x000fd800078e0204 */
[----:B------:R-:W-:Y:S05]  /*0c60*/  @!P4 BRA `(.L_x_23) ;  /* 0x00000000008cc947 */ /* 0x000fea0003800000 */
[----:B0-----:R-:W0:Y:S01]  /*0c70*/  LDC.64 R12, c[0x0][0x388] ;  /* 0x0000e200ff0c7b82 */ /* 0x001e220000000a00 */
[----:B------:R-:W-:-:S05]  /*0c80*/  IADD3 R15, PT, PT, R18, UR11, RZ ;  /* 0x0000000b120f7c10 */ /* 0x000fca000fffe0ff */
[----:B0-----:R-:W-:Y:S02]  /*0c90*/  IMAD.WIDE.U32 R14, R15, 0x4, R12 ;  /* 0x000000040f0e7825 */ /* 0x001fe400078e000c */
[----:B------:R-:W0:Y:S04]  /*0ca0*/  LDC.64 R12, c[0x0][0x388] ;  /* 0x0000e200ff0c7b82 */ /* 0x000e280000000a00 */
[----:B------:R-:W2:Y:S01]  /*0cb0*/  LDG.E R14, desc[UR8][R14.64] ;  /* 0x000000080e0e7981 */ /* 0x000ea2000c1e1900 */
[----:B------:R-:W-:-:S05]  /*0cc0*/  IADD3 R20, P4, PT, R18, UR11, RZ ;  /* 0x0000000b12147c10 */ /* 0x000fca000ff9e0ff */
[----:B------:R-:W-:Y:S01]  /*0cd0*/  IMAD.X R21, RZ, RZ, RZ, P4 ;  /* 0x000000ffff157224 */ /* 0x000fe200020e06ff */
[----:B0-----:R-:W-:-:S04]  /*0ce0*/  LEA R12, P4, R20, R12, 0x2 ;  /* 0x0000000c140c7211 */ /* 0x001fc800078810ff */
[----:B------:R-:W-:-:S05]  /*0cf0*/  LEA.HI.X R13, R20, R13, R21, 0x2, P4 ;  /* 0x0000000d140d7211 */ /* 0x000fca00020f1415 */
[----:B------:R-:W3:Y:S04]  /*0d00*/  LDG.E R24, desc[UR8][R12.64+0x4] ;  /* 0x000004080c187981 */ /* 0x000ee8000c1e1900 */
[----:B------:R-:W4:Y:S04]  /*0d10*/  LDG.E R20, desc[UR8][R12.64+0x8] ;  /* 0x000008080c147981 */ /* 0x000f28000c1e1900 */
[----:B------:R-:W5:Y:S04]  /*0d20*/  LDG.E R21, desc[UR8][R12.64+0xc] ;  /* 0x00000c080c157981 */ /* 0x000f68000c1e1900 */
[----:B------:R-:W5:Y:S04]  /*0d30*/  LDG.E R23, desc[UR8][R12.64+0x10] ;  /* 0x000010080c177981 */ /* 0x000f68000c1e1900 */
[----:B------:R-:W5:Y:S04]  /*0d40*/  LDG.E R22, desc[UR8][R12.64+0x14] ;  /* 0x000014080c167981 */ /* 0x000f68000c1e1900 */
[----:B------:R-:W5:Y:S04]  /*0d50*/  LDG.E R15, desc[UR8][R12.64+0x18] ;  /* 0x000018080c0f7981 */ /* 0x000f68000c1e1900 */
[----:B------:R0:W5:Y:S01]  /*0d60*/  LDG.E R25, desc[UR8][R12.64+0x1c] ;  /* 0x00001c080c197981 */ /* 0x000162000c1e1900 */
[----:B------:R-:W-:-:S02]  /*0d70*/  IADD3 R26, PT, PT, R18, R3, RZ ;  /* 0x00000003121a7210 */ /* 0x000fc40007ffe0ff */
[----:B------:R-:W-:-:S03]  /*0d80*/  IADD3 R18, PT, PT, R18, 0x8, RZ ;  /* 0x0000000812127810 */ /* 0x000fc60007ffe0ff */
[----:B------:R-:W-:-:S05]  /*0d90*/  IMAD R26, R26, 0x4, R19 ;  /* 0x000000041a1a7824 */ /* 0x000fca00078e0213 */
[----:B------:R-:W2:Y:S04]  /*0da0*/  LDS R28, [R26] ;  /* 0x000000001a1c7984 */ /* 0x000ea80000000800 */
[----:B------:R-:W-:Y:S04]  /*0db0*/  LDS R27, [R26+0xc] ;  /* 0x00000c001a1b7984 */ /* 0x000fe80000000800 */
[----:B0-----:R-:W-:Y:S04]  /*0dc0*/  LDS R12, [R26+0x14] ;  /* 0x000014001a0c7984 */ /* 0x001fe80000000800 */
[----:B------:R-:W-:Y:S01]  /*0dd0*/  LDS R13, [R26+0x18] ;  /* 0x000018001a0d7984 */ /* 0x000fe20000000800 */
[----:B--2---:R-:W-:-:S03]  /*0de0*/  FFMA R17, R28, R14, R17 ;  /* 0x0000000e1c117223 */ /* 0x004fc60000000011 */
[----:B------:R-:W3:Y:S04]  /*0df0*/  LDS R14, [R26+0x4] ;  /* 0x000004001a0e7984 */ /* 0x000ee80000000800 */
[----:B------:R-:W4:Y:S01]  /*0e00*/  LDS R28, [R26+0x8] ;  /* 0x000008001a1c7984 */ /* 0x000f220000000800 */
[----:B---3--:R-:W-:-:S03]  /*0e10*/  FFMA R17, R14, R24, R17 ;  /* 0x000000180e117223 */ /* 0x008fc60000000011 */
[----:B------:R-:W0:Y:S01]  /*0e20*/  LDS R14, [R26+0x10] ;  /* 0x000010001a0e7984 */ /* 0x000e220000000800 */
[----:B----4-:R-:W-:-:S03]  /*0e30*/  FFMA R20, R28, R20, R17 ;  /* 0x000000141c147223 */ /* 0x010fc60000000011 */
[----:B------:R-:W1:Y:S01]  /*0e40*/  LDS R17, [R26+0x1c] ;  /* 0x00001c001a117984 */ /* 0x000e620000000800 */
[----:B-----5:R-:W-:-:S04]  /*0e50*/  FFMA R21, R27, R21, R20 ;  /* 0x000000151b157223 */ /* 0x020fc80000000014 */
[----:B0-----:R-:W-:-:S04]  /*0e60*/  FFMA R21, R14, R23, R21 ;  /* 0x000000170e157223 */ /* 0x001fc80000000015 */
[----:B------:R-:W-:-:S04]  /*0e70*/  FFMA R12, R12, R22, R21 ;  /* 0x000000160c0c7223 */ /* 0x000fc80000000015 */
[----:B------:R-:W-:-:S04]  /*0e80*/  FFMA R12, R13, R15, R12 ;  /* 0x0000000f0d0c7223 */ /* 0x000fc8000000000c */
[----:B-1----:R-:W-:-:S07]  /*0e90*/  FFMA R17, R17, R25, R12 ;  /* 0x0000001911117223 */ /* 0x002fce000000000c */
.L_x_23:
[----:B------:R-:W-:Y:S05]  /*0ea0*/  @!P2 BRA `(.L_x_22) ;  /* 0x0000000000c8a947 */ /* 0x000fea0003800000 */
[----:B------:R-:W-:Y:S01]  /*0eb0*/  VIADD R12, R10, 0xffffffff ;  /* 0xffffffff0a0c7836 */ /* 0x000fe20000000000 */
[----:B------:R-:W-:-:S04]  /*0ec0*/  ISETP.NE.AND P2, PT, R11, RZ, PT ;  /* 0x000000ff0b00720c */ /* 0x000fc80003f45270 */
[----:B------:R-:W-:-:S13]  /*0ed0*/  ISETP.GE.U32.AND P4, PT, R12, 0x3, PT ;  /* 0x000000030c00780c */ /* 0x000fda0003f86070 */
[----:B------:R-:W-:Y:S05]  /*0ee0*/  @!P4 BRA `(.L_x_24) ;  /* 0x00000000005cc947 */ /* 0x000fea0003800000 */
[----:B------:R-:W1:Y:S01]  /*0ef0*/  LDC.64 R14, c[0x0][0x388] ;  /* 0x0000e200ff0e7b82 */ /* 0x000e620000000a00 */
[C---:B------:R-:W-:Y:S02]  /*0f00*/  IADD3 R20, P4, PT, R18.reuse, UR11, RZ ;  /* 0x0000000b12147c10 */ /* 0x040fe4000ff9e0ff */
[----:B------:R-:W-:-:S03]  /*0f10*/  IADD3 R21, PT, PT, R18, UR11, RZ ;  /* 0x0000000b12157c10 */ /* 0x000fc6000fffe0ff */
[----:B------:R-:W-:Y:S02]  /*0f20*/  IMAD.X R22, RZ, RZ, RZ, P4 ;  /* 0x000000ffff167224 */ /* 0x000fe400020e06ff */
[----:B0-----:R-:W0:Y:S01]  /*0f30*/  LDC.64 R12, c[0x0][0x388] ;  /* 0x0000e200ff0c7b82 */ /* 0x001e220000000a00 */
[----:B-1----:R-:W-:-:S06]  /*0f40*/  IMAD.WIDE.U32 R14, R21, 0x4, R14 ;  /* 0x00000004150e7825 */ /* 0x002fcc00078e000e */
[----:B------:R-:W2:Y:S01]  /*0f50*/  LDG.E R14, desc[UR8][R14.64] ;  /* 0x000000080e0e7981 */ /* 0x000ea2000c1e1900 */
[----:B0-----:R-:W-:-:S04]  /*0f60*/  LEA R12, P4, R20, R12, 0x2 ;  /* 0x0000000c140c7211 */ /* 0x001fc800078810ff */
[----:B------:R-:W-:-:S05]  /*0f70*/  LEA.HI.X R13, R20, R13, R22, 0x2, P4 ;  /* 0x0000000d140d7211 */ /* 0x000fca00020f1416 */
[----:B------:R-:W3:Y:S04]  /*0f80*/  LDG.E R23, desc[UR8][R12.64+0x4] ;  /* 0x000004080c177981 */ /* 0x000ee8000c1e1900 */
[----:B------:R-:W4:Y:S04]  /*0f90*/  LDG.E R25, desc[UR8][R12.64+0x8] ;  /* 0x000008080c197981 */ /* 0x000f28000c1e1900 */
[----:B------:R-:W5:Y:S01]  /*0fa0*/  LDG.E R27, desc[UR8][R12.64+0xc] ;  /* 0x00000c080c1b7981 */ /* 0x000f62000c1e1900 */
[----:B------:R-:W-:-:S05]  /*0fb0*/  IADD3 R20, PT, PT, R18, R3, RZ ;  /* 0x0000000312147210 */ /* 0x000fca0007ffe0ff */
[----:B------:R-:W-:-:S05]  /*0fc0*/  IMAD R20, R20, 0x4, R19 ;  /* 0x0000000414147824 */ /* 0x000fca00078e0213 */
[----:B------:R-:W2:Y:S04]  /*0fd0*/  LDS R22, [R20] ;  /* 0x0000000014167984 */ /* 0x000ea80000000800 */
[----:B------:R-:W3:Y:S04]  /*0fe0*/  LDS R21, [R20+0x4] ;  /* 0x0000040014157984 */ /* 0x000ee80000000800 */
[----:B------:R-:W4:Y:S04]  /*0ff0*/  LDS R24, [R20+0x8] ;  /* 0x0000080014187984 */ /* 0x000f280000000800 */
[----:B------:R-:W5:Y:S01]  /*1000*/  LDS R26, [R20+0xc] ;  /* 0x00000c00141a7984 */ /* 0x000f620000000800 */
[----:B------:R-:W-:Y:S01]  /*1010*/  IADD3 R18, PT, PT, R18, 0x4, RZ ;  /* 0x0000000412127810 */ /* 0x000fe20007ffe0ff */
[----:B--2---:R-:W-:-:S04]  /*1020*/  FFMA R22, R22, R14, R17 ;  /* 0x0000000e16167223 */ /* 0x004fc80000000011 */
[----:B---3--:R-:W-:-:S04]  /*1030*/  FFMA R21, R21, R23, R22 ;  /* 0x0000001715157223 */ /* 0x008fc80000000016 */
[----:B----4-:R-:W-:-:S04]  /*1040*/  FFMA R21, R24, R25, R21 ;  /* 0x0000001918157223 */ /* 0x010fc80000000015 */
[----:B-----5:R-:W-:-:S07]  /*1050*/  FFMA R17, R26, R27, R21 ;  /* 0x0000001b1a117223 */ /* 0x020fce0000000015 */
.L_x_24:
[----:B------:R-:W-:Y:S05]  /*1060*/  @!P2 BRA `(.L_x_22) ;  /* 0x000000000058a947 */ /* 0x000fea0003800000 */
[----:B0-----:R-:W0:Y:S01]  /*1070*/  LDC.64 R12, c[0x0][0x388] ;  /* 0x0000e200ff0c7b82 */ /* 0x001e220000000a00 */
[----:B------:R-:W-:-:S04]  /*1080*/  VIADD R15, R18, UR11 ;  /* 0x0000000b120f7c36 */ /* 0x000fc80008000000 */
[----:B0-----:R-:W-:-:S06]  /*1090*/  IMAD.WIDE.U32 R12, R15, 0x4, R12 ;  /* 0x000000040f0c7825 */ /* 0x001fcc00078e000c */
[----:B------:R-:W2:Y:S01]  /*10a0*/  LDG.E R12, desc[UR8][R12.64] ;  /* 0x000000080c0c7981 */ /* 0x000ea2000c1e1900 */
[----:B------:R-:W-:Y:S02]  /*10b0*/  IADD3 R14, PT, PT, R3, R18, RZ ;  /* 0x00000012030e7210 */ /* 0x000fe40007ffe0ff */
[----:B------:R-:W-:-:S03]  /*10c0*/  ISETP.NE.AND P2, PT, R11, 0x1, PT ;  /* 0x000000010b00780c */ /* 0x000fc60003f45270 */
[----:B------:R-:W-:-:S05]  /*10d0*/  IMAD R20, R14, 0x4, R19 ;  /* 0x000000040e147824 */ /* 0x000fca00078e0213 */
[----:B------:R-:W2:Y:S02]  /*10e0*/  LDS R14, [R20] ;  /* 0x00000000140e7984 */ /* 0x000ea40000000800 */
[----:B--2---:R-:W-:-:S03]  /*10f0*/  FFMA R17, R14, R12, R17 ;  /* 0x0000000c0e117223 */ /* 0x004fc60000000011 */
[----:B------:R-:W-:Y:S05]  /*1100*/  @!P2 BRA `(.L_x_22) ;  /* 0x000000000030a947 */ /* 0x000fea0003800000 */
[----:B------:R-:W0:Y:S01]  /*1110*/  LDC.64 R12, c[0x0][0x388] ;  /* 0x0000e200ff0c7b82 */ /* 0x000e220000000a00 */
[----:B------:R-:W-:-:S04]  /*1120*/  IADD3 R14, P2, PT, R18, UR11, RZ ;  /* 0x0000000b120e7c10 */ /* 0x000fc8000ff5e0ff */
[----:B------:R-:W-:Y:S02]  /*1130*/  IADD3.X R15, PT, PT, RZ, RZ, RZ, P2, !PT ;  /* 0x000000ffff0f7210 */ /* 0x000fe400017fe4ff */
[----:B------:R-:W-:-:S13]  /*1140*/  ISETP.NE.AND P2, PT, R11, 0x2, PT ;  /* 0x000000020b00780c */ /* 0x000fda0003f45270 */
[----:B------:R-:W-:Y:S01]  /*1150*/  @P2 LDS R18, [R20+0x8] ;  /* 0x0000080014122984 */ /* 0x000fe20000000800 */
[----:B0-----:R-:W-:-:S04]  /*1160*/  LEA R12, P4, R14, R12, 0x2 ;  /* 0x0000000c0e0c7211 */ /* 0x001fc800078810ff */
[----:B------:R-:W-:Y:S02]  /*1170*/  LEA.HI.X R13, R14, R13, R15, 0x2, P4 ;  /* 0x0000000d0e0d7211 */ /* 0x000fe400020f140f */
[----:B------:R-:W0:Y:S04]  /*1180*/  LDS R14, [R20+0x4] ;  /* 0x00000400140e7984 */ /* 0x000e280000000800 */
[----:B------:R-:W0:Y:S04]  /*1190*/  LDG.E R15, desc[UR8][R12.64+0x4] ;  /* 0x000004080c0f7981 */ /* 0x000e28000c1e1900 */
[----:B------:R-:W2:Y:S01]  /*11a0*/  @P2 LDG.E R19, desc[UR8][R12.64+0x8] ;  /* 0x000008080c132981 */ /* 0x000ea2000c1e1900 */
[----:B0-----:R-:W-:-:S04]  /*11b0*/  FFMA R17, R14, R15, R17 ;  /* 0x0000000f0e117223 */ /* 0x001fc80000000011 */
[----:B--2---:R-:W-:-:S07]  /*11c0*/  @P2 FFMA R17, R18, R19, R17 ;  /* 0x0000001312112223 */ /* 0x004fce0000000011 */
.L_x_22:
[----:B------:R-:W-:-:S04]  /*11d0*/  UIADD3 UR5, UPT, UPT, UR5, 0x1, URZ ;  /* 0x0000000105057890 */ /* 0x000fc8000fffe0ff */
[----:B------:R-:W-:-:S09]  /*11e0*/  UISETP.NE.AND UP0, UPT, UR5, UR12, UPT ;  /* 0x0000000c0500728c */ /* 0x000fd2000bf05270 */
[----:B------:R-:W-:Y:S05]  /*11f0*/  BRA.U UP0, `(.L_x_25) ;  /* 0xfffffff500607547 */ /* 0x000fea000b83ffff */
.L_x_19:
[----:B------:R-:W1:Y:S01]  /*1200*/  LDC R14, c[0x0][0x3ac] ;  /* 0x0000eb00ff0e7b82 */ /* 0x000e620000000800 */
[----:B------:R-:W-:-:S04]  /*1210*/  FSETP.GEU.AND P2, PT, R17, RZ, PT ;  /* 0x000000ff1100720b */ /* 0x000fc80003f4e000 */
[----:B------:R-:W-:-:S03]  /*1220*/  FSEL R17, R17, RZ, P2 ;  /* 0x000000ff11117208 */ /* 0x000fc60001000000 */
[----:B0-----:R-:W0:Y:S01]  /*1230*/  @P3 LDC.64 R12, c[0x0][0x390] ;  /* 0x0000e400ff0c3b82 */ /* 0x001e220000000a00 */
[----:B-1----:R-:W-:Y:S01]  /*1240*/  @P3 IMAD R15, R5, R14, UR4 ;  /* 0x00000004050f3e24 */ /* 0x002fe2000f8e020e */
        /* <DEDUP_REMOVED lines=8> */
.L_x_27:
        /* <DEDUP_REMOVED lines=11> */
.L_x_46:


//--------------------- .text._Z14naiveFilteringPfS_S_iiiiii --------------------------
	.section	.text._Z14naiveFilteringPfS_S_iiiiii,"ax",@progbits
	.align	128
        .global         _Z14naiveFilteringPfS_S_iiiiii
        .type           _Z14naiveFilteringPfS_S_iiiiii,@function
        .size           _Z14naiveFilteringPfS_S_iiiiii,(.L_x_47 - _Z14naiveFilteringPfS_S_iiiiii)
        .other          _Z14naiveFilteringPfS_S_iiiiii,@"STO_CUDA_ENTRY STV_DEFAULT"
_Z14naiveFilteringPfS_S_iiiiii:
.text._Z14naiveFilteringPfS_S_iiiiii:
[----:B------:R-:W-:Y:S01]  /*0000*/  LDC R1, c[0x0][0x37c] ;  /* 0x0000df00ff017b82 */ /* 0x000fe20000000800 */
[----:B------:R-:W0:Y:S07]  /*0010*/  S2R R0, SR_TID.Y ;  /* 0x0000000000007919 */ /* 0x000e2e0000002200 */
[----:B------:R-:W1:Y:S01]  /*0020*/  S2UR UR4, SR_CTAID.X ;  /* 0x00000000000479c3 */ /* 0x000e620000002500 */
[----:B------:R-:W2:Y:S01]  /*0030*/  LDCU.128 UR8, c[0x0][0x3a0] ;  /* 0x00007400ff0877ac */ /* 0x000ea20008000c00 */
[----:B------:R-:W3:Y:S06]  /*0040*/  S2R R2, SR_TID.X ;  /* 0x0000000000027919 */ /* 0x000eec0000002100 */
[----:B------:R-:W0:Y:S01]  /*0050*/  LDC R19, c[0x0][0x364] ;  /* 0x0000d900ff137b82 */ /* 0x000e220000000800 */
[----:B------:R-:W1:Y:S07]  /*0060*/  LDCU UR5, c[0x0][0x360] ;  /* 0x00006c00ff0577ac */ /* 0x000e6e0008000800 */
[----:B------:R-:W0:Y:S01]  /*0070*/  S2UR UR6, SR_CTAID.Y ;  /* 0x00000000000679c3 */ /* 0x000e220000002600 */
[----:B--2---:R-:W-:-:S02]  /*0080*/  UISETP.GE.AND UP0, UPT, UR8, 0x1, UPT ;  /* 0x000000010800788c */ /* 0x004fc4000bf06270 */
[----:B-1----:R-:W-:-:S06]  /*0090*/  UIMAD UR4, UR4, UR5, URZ ;  /* 0x00000005040472a4 */ /* 0x002fcc000f8e02ff */
[----:B---3--:R-:W-:Y:S01]  /*00a0*/  IADD3 R20, PT, PT, R2, UR4, RZ ;  /* 0x0000000402147c10 */ /* 0x008fe2000fffe0ff */
[----:B0-----:R-:W-:Y:S01]  /*00b0*/  IMAD R19, R19, UR6, R0 ;  /* 0x0000000613137c24 */ /* 0x001fe2000f8e0200 */
[----:B------:R-:W0:Y:S03]  /*00c0*/  LDCU.64 UR6, c[0x0][0x358] ;  /* 0x00006b00ff0677ac */ /* 0x000e260008000a00 */
[C---:B------:R-:W-:Y:S01]  /*00d0*/  IMAD R18, R19.reuse, UR9, R20 ;  /* 0x0000000913127c24 */ /* 0x040fe2000f8e0214 */
[----:B------:R-:W-:-:S03]  /*00e0*/  ISETP.GE.AND P0, PT, R19, UR10, PT ;  /* 0x0000000a13007c0c */ /* 0x000fc6000bf06270 */
[----:B------:R-:W-:Y:S01]  /*00f0*/  IMAD R18, R18, UR11, RZ ;  /* 0x0000000b12127c24 */ /* 0x000fe2000f8e02ff */
[----:B------:R-:W-:Y:S01]  /*0100*/  ISETP.LT.AND P0, PT, R20, UR9, !P0 ;  /* 0x0000000914007c0c */ /* 0x000fe2000c701270 */
[----:B------:R-:W-:-:S12]  /*0110*/  BRA.U !UP0, `(.L_x_28) ;  /* 0x0000000908cc7547 */ /* 0x000fd8000b800000 */
[----:B------:R-:W-:Y:S01]  /*0120*/  IADD3 R3, PT, PT, R20, 0x1, RZ ;  /* 0x0000000114037810 */ /* 0x000fe20007ffe0ff */
[----:B------:R-:W-:-:S03]  /*0130*/  HFMA2 R9, -RZ, RZ, 0, 0 ;  /* 0x00000000ff097431 */ /* 0x000fc600000001ff */
[----:B------:R-:W-:-:S04]  /*0140*/  VIADDMNMX R3, R20, UR8, R3, !PT ;  /* 0x0000000814037c46 */ /* 0x000fc8000f800103 */
[----:B------:R-:W-:Y:S02]  /*0150*/  IADD3 R11, PT, PT, -R20, R3, RZ ;  /* 0x00000003140b7210 */ /* 0x000fe40007ffe1ff */
[----:B------:R-:W-:Y:S02]  /*0160*/  IADD3 R0, PT, PT, R2, UR4, -R3 ;  /* 0x0000000402007c10 */ /* 0x000fe4000fffe803 */
[C---:B------:R-:W-:Y:S02]  /*0170*/  LOP3.LUT R10, R11.reuse, 0xfffffff8, RZ, 0xc0, !PT ;  /* 0xfffffff80b0a7812 */ /* 0x040fe400078ec0ff */
[----:B------:R-:W-:Y:S02]  /*0180*/  ISETP.GT.U32.AND P1, PT, R0, -0x8, PT ;  /* 0xfffffff80000780c */ /* 0x000fe40003f24070 */
[C---:B------:R-:W-:Y:S01]  /*0190*/  LOP3.LUT R8, R11.reuse, 0x7, RZ, 0xc0, !PT ;  /* 0x000000070b087812 */ /* 0x040fe200078ec0ff */
[----:B------:R-:W-:Y:S01]  /*01a0*/  IMAD.MOV R6, RZ, RZ, -R10 ;  /* 0x000000ffff067224 */ /* 0x000fe200078e0a0a */
[----:B------:R-:W-:-:S09]  /*01b0*/  LOP3.LUT R7, R11, 0x3, RZ, 0xc0, !PT ;  /* 0x000000030b077812 */ /* 0x000fd200078ec0ff */
.L_x_43:
[----:B------:R-:W-:Y:S04]  /*01c0*/  BSSY.RECONVERGENT B1, `(.L_x_29) ;  /* 0x00000a4000017945 */ /* 0x000fe80003800200 */
[----:B-1----:R-:W-:Y:S05]  /*01d0*/  @!P0 BRA `(.L_x_30) ;  /* 0x0000000800888947 */ /* 0x002fea0003800000 */
[----:B------:R-:W-:Y:S01]  /*01e0*/  HFMA2 R5, -RZ, RZ, 0, 0 ;  /* 0x00000000ff057431 */ /* 0x000fe200000001ff */
[----:B------:R-:W-:Y:S01]  /*01f0*/  BSSY.RECONVERGENT B0, `(.L_x_31) ;  /* 0x0000099000007945 */ /* 0x000fe20003800200 */
[----:B------:R-:W-:-:S07]  /*0200*/  MOV R24, RZ ;  /* 0x000000ff00187202 */ /* 0x000fce0000000f00 */
.L_x_42:
[----:B------:R-:W1:Y:S01]  /*0210*/  LDC R4, c[0x0][0x3a0] ;  /* 0x0000e800ff047b82 */ /* 0x000e620000000800 */
[----:B------:R-:W-:Y:S01]  /*0220*/  BSSY.RECONVERGENT B2, `(.L_x_32) ;  /* 0x000003d000027945 */ /* 0x000fe20003800200 */
[----:B------:R-:W-:Y:S01]  /*0230*/  IADD3 R3, PT, PT, R19, R5, RZ ;  /* 0x0000000513037210 */ /* 0x000fe20007ffe0ff */
[----:B------:R-:W-:Y:S01]  /*0240*/  IMAD.MOV.U32 R21, RZ, RZ, RZ ;  /* 0x000000ffff157224 */ /* 0x000fe200078e00ff */
[----:B------:R-:W-:Y:S01]  /*0250*/  MOV R2, R20 ;  /* 0x0000001400027202 */ /* 0x000fe20000000f00 */
[----:B-1----:R-:W-:Y:S01]  /*0260*/  IMAD R0, R5, R4, RZ ;  /* 0x0000000405007224 */ /* 0x002fe200078e02ff */
[----:B------:R-:W-:Y:S06]  /*0270*/  @P1 BRA `(.L_x_33) ;  /* 0x0000000000dc1947 */ /* 0x000fec0003800000 */
[----:B------:R-:W1:Y:S01]  /*0280*/  LDC.64 R12, c[0x0][0x388] ;  /* 0x0000e200ff0c7b82 */ /* 0x000e620000000a00 */
[----:B------:R-:W2:Y:S01]  /*0290*/  LDCU UR4, c[0x0][0x398] ;  /* 0x00007300ff0477ac */ /* 0x000ea20008000800 */
[----:B------:R-:W-:Y:S01]  /*02a0*/  BSSY.RECONVERGENT B3, `(.L_x_34) ;  /* 0x0000033000037945 */ /* 0x000fe20003800200 */
[----:B------:R-:W-:Y:S01]  /*02b0*/  MOV R22, R6 ;  /* 0x0000000600167202 */ /* 0x000fe20000000f00 */
[----:B------:R-:W-:-:S04]  /*02c0*/  IMAD.MOV.U32 R2, RZ, RZ, R20 ;  /* 0x000000ffff027224 */ /* 0x000fc800078e0014 */
[----:B------:R-:W3:Y:S01]  /*02d0*/  LDC R21, c[0x0][0x3ac] ;  /* 0x0000eb00ff157b82 */ /* 0x000ee20000000800 */
[----:B-1----:R-:W-:-:S03]  /*02e0*/  IMAD.WIDE.U32 R12, R0, 0x4, R12 ;  /* 0x00000004000c7825 */ /* 0x002fc600078e000c */
[----:B------:R-:W-:Y:S01]  /*02f0*/  IADD3 R25, P2, PT, R12, 0x10, RZ ;  /* 0x000000100c197810 */ /* 0x000fe20007f5e0ff */
[----:B--2---:R-:W-:-:S03]  /*0300*/  IMAD R12, R3, UR4, R20 ;  /* 0x00000004030c7c24 */ /* 0x004fc6000f8e0214 */
[----:B------:R-:W-:Y:S01]  /*0310*/  IADD3.X R28, PT, PT, RZ, R13, RZ, P2, !PT ;  /* 0x0000000dff1c7210 */ /* 0x000fe200017fe4ff */
[----:B---3--:R-:W-:-:S08]  /*0320*/  IMAD R23, R12, R21, R9 ;  /* 0x000000150c177224 */ /* 0x008fd000078e0209 */
.L_x_35:
[----:B------:R-:W1:Y:S01]  /*0330*/  LDC.64 R14, c[0x0][0x380] ;  /* 0x0000e000ff0e7b82 */ /* 0x000e620000000a00 */
[----:B------:R-:W-:Y:S02]  /*0340*/  MOV R12, R25 ;  /* 0x00000019000c7202 */ /* 0x000fe40000000f00 */
[----:B------:R-:W-:-:S05]  /*0350*/  MOV R13, R28 ;  /* 0x0000001c000d7202 */ /* 0x000fca0000000f00 */
[----:B0-----:R-:W2:Y:S01]  /*0360*/  LDG.E R25, desc[UR6][R12.64+-0x10] ;  /* 0xfffff0060c197981 */ /* 0x001ea2000c1e1900 */
[----:B-1----:R-:W-:-:S05]  /*0370*/  IMAD.WIDE R14, R23, 0x4, R14 ;  /* 0x00000004170e7825 */ /* 0x002fca00078e020e */
[----:B------:R-:W2:Y:S01]  /*0380*/  LDG.E R26, desc[UR6][R14.64] ;  /* 0x000000060e1a7981 */ /* 0x000ea2000c1e1900 */
[----:B------:R-:W-:-:S04]  /*0390*/  IMAD.WIDE R16, R21, 0x4, R14 ;  /* 0x0000000415107825 */ /* 0x000fc800078e020e */
[----:B------:R-:W-:Y:S01]  /*03a0*/  IMAD.WIDE R28, R21, 0x4, R16 ;  /* 0x00000004151c7825 */ /* 0x000fe200078e0210 */
[----:B------:R-:W3:Y:S04]  /*03b0*/  LDG.E R15, desc[UR6][R12.64+-0x8] ;  /* 0xfffff8060c0f7981 */ /* 0x000ee8000c1e1900 */
[----:B------:R-:W3:Y:S01]  /*03c0*/  LDG.E R14, desc[UR6][R28.64] ;  /* 0x000000061c0e7981 */ /* 0x000ee2000c1e1900 */
[----:B--2---:R-:W-:-:S03]  /*03d0*/  FFMA R25, R25, R26, R24 ;  /* 0x0000001a19197223 */ /* 0x004fc60000000018 */
[----:B------:R-:W2:Y:S04]  /*03e0*/  LDG.E R26, desc[UR6][R16.64] ;  /* 0x00000006101a7981 */ /* 0x000ea8000c1e1900 */
[----:B------:R-:W2:Y:S04]  /*03f0*/  LDG.E R24, desc[UR6][R12.64+-0xc] ;  /* 0xfffff4060c187981 */ /* 0x000ea8000c1e1900 */
[----:B------:R-:W4:Y:S01]  /*0400*/  LDG.E R17, desc[UR6][R12.64] ;  /* 0x000000060c117981 */ /* 0x000f22000c1e1900 */
[----:B--2---:R-:W-:Y:S01]  /*0410*/  FFMA R24, R24, R26, R25 ;  /* 0x0000001a18187223 */ /* 0x004fe20000000019 */
[----:B------:R-:W-:-:S04]  /*0420*/  IMAD.WIDE R26, R21, 0x4, R28 ;  /* 0x00000004151a7825 */ /* 0x000fc800078e021c */
[----:B---3--:R-:W-:Y:S02]  /*0430*/  FFMA R14, R15, R14, R24 ;  /* 0x0000000e0f0e7223 */ /* 0x008fe40000000018 */
[----:B------:R-:W2:Y:S01]  /*0440*/  LDG.E R15, desc[UR6][R12.64+-0x4] ;  /* 0xfffffc060c0f7981 */ /* 0x000ea2000c1e1900 */
[----:B------:R-:W-:-:S03]  /*0450*/  IMAD.WIDE R24, R21, 0x4, R26 ;  /* 0x0000000415187825 */ /* 0x000fc600078e021a */
[----:B------:R-:W2:Y:S04]  /*0460*/  LDG.E R16, desc[UR6][R26.64] ;  /* 0x000000061a107981 */ /* 0x000ea8000c1e1900 */
[----:B------:R-:W4:Y:S01]  /*0470*/  LDG.E R28, desc[UR6][R24.64] ;  /* 0x00000006181c7981 */ /* 0x000f22000c1e1900 */
[----:B--2---:R-:W-:Y:S01]  /*0480*/  FFMA R16, R15, R16, R14 ;  /* 0x000000100f107223 */ /* 0x004fe2000000000e */
[----:B------:R-:W-:Y:S02]  /*0490*/  IMAD.WIDE R14, R21, 0x4, R24 ;  /* 0x00000004150e7825 */ /* 0x000fe400078e0218 */
[----:B------:R-:W2:Y:S02]  /*04a0*/  LDG.E R25, desc[UR6][R12.64+0x4] ;  /* 0x000004060c197981 */ /* 0x000ea4000c1e1900 */
[----:B----4-:R-:W-:Y:S01]  /*04b0*/  FFMA R28, R17, R28, R16 ;  /* 0x0000001c111c7223 */ /* 0x010fe20000000010 */
[C---:B------:R-:W-:Y:S01]  /*04c0*/  IMAD.WIDE R16, R21.reuse, 0x4, R14 ;  /* 0x0000000415107825 */ /* 0x040fe200078e020e */
[----:B------:R-:W3:Y:S04]  /*04d0*/  LDG.E R24, desc[UR6][R12.64+0xc] ;  /* 0x00000c060c187981 */ /* 0x000ee8000c1e1900 */
[----:B------:R-:W2:Y:S01]  /*04e0*/  LDG.E R15, desc[UR6][R14.64] ;  /* 0x000000060e0f7981 */ /* 0x000ea2000c1e1900 */
[----:B------:R-:W-:-:S03]  /*04f0*/  IMAD.WIDE R26, R21, 0x4, R16 ;  /* 0x00000004151a7825 */ /* 0x000fc600078e0210 */
[----:B------:R-:W4:Y:S04]  /*0500*/  LDG.E R29, desc[UR6][R16.64] ;  /* 0x00000006101d7981 */ /* 0x000f28000c1e1900 */
[----:B------:R-:W3:Y:S04]  /*0510*/  LDG.E R26, desc[UR6][R26.64] ;  /* 0x000000061a1a7981 */ /* 0x000ee8000c1e1900 */
[----:B------:R-:W4:Y:S01]  /*0520*/  LDG.E R17, desc[UR6][R12.64+0x8] ;  /* 0x000008060c117981 */ /* 0x000f22000c1e1900 */
[----:B------:R-:W-:-:S04]  /*0530*/  IADD3 R22, PT, PT, R22, 0x8, RZ ;  /* 0x0000000816167810 */ /* 0x000fc80007ffe0ff */
[----:B------:R-:W-:Y:S02]  /*0540*/  ISETP.NE.AND P2, PT, R22, RZ, PT ;  /* 0x000000ff1600720c */ /* 0x000fe40003f45270 */
[----:B------:R-:W-:Y:S02]  /*0550*/  IADD3 R2, PT, PT, R2, 0x8, RZ ;  /* 0x0000000802027810 */ /* 0x000fe40007ffe0ff */
[----:B------:R-:W-:Y:S01]  /*0560*/  LEA R23, R21, R23, 0x3 ;  /* 0x0000001715177211 */ /* 0x000fe200078e18ff */
[----:B--2---:R-:W-:Y:S01]  /*0570*/  FFMA R28, R25, R15, R28 ;  /* 0x0000000f191c7223 */ /* 0x004fe2000000001c */
[----:B------:R-:W-:-:S03]  /*0580*/  IADD3 R25, P3, PT, R12, 0x20, RZ ;  /* 0x000000200c197810 */ /* 0x000fc60007f7e0ff */
[----:B----4-:R-:W-:Y:S02]  /*0590*/  FFMA R29, R17, R29, R28 ;  /* 0x0000001d111d7223 */ /* 0x010fe4000000001c */
[----:B------:R-:W-:Y:S02]  /*05a0*/  IMAD.X R28, RZ, RZ, R13, P3 ;  /* 0x000000ffff1c7224 */ /* 0x000fe400018e060d */
[----:B---3--:R-:W-:Y:S01]  /*05b0*/  FFMA R24, R24, R26, R29 ;  /* 0x0000001a18187223 */ /* 0x008fe2000000001d */
[----:B------:R-:W-:Y:S06]  /*05c0*/  @P2 BRA `(.L_x_35) ;  /* 0xfffffffc00582947 */ /* 0x000fec000383ffff */
[----:B------:R-:W-:Y:S05]  /*05d0*/  BSYNC.RECONVERGENT B3 ;  /* 0x0000000000037941 */ /* 0x000fea0003800200 */
.L_x_34:
[----:B------:R-:W-:-:S07]  /*05e0*/  MOV R21, R10 ;  /* 0x0000000a00157202 */ /* 0x000fce0000000f00 */
.L_x_33:
[----:B0-----:R-:W-:Y:S05]  /*05f0*/  BSYNC.RECONVERGENT B2 ;  /* 0x0000000000027941 */ /* 0x001fea0003800200 */
.L_x_32:
[----:B------:R-:W-:Y:S01]  /*0600*/  ISETP.NE.AND P2, PT, R8, RZ, PT ;  /* 0x000000ff0800720c */ /* 0x000fe20003f45270 */
[----:B------:R-:W-:-:S12]  /*0610*/  BSSY.RECONVERGENT B2, `(.L_x_36) ;  /* 0x0000051000027945 */ /* 0x000fd80003800200 */
[----:B------:R-:W-:Y:S05]  /*0620*/  @!P2 BRA `(.L_x_37) ;  /* 0x00000004003ca947 */ /* 0x000fea0003800000 */
[----:B------:R-:W-:Y:S01]  /*0630*/  VIADD R12, R8, 0xffffffff ;  /* 0xffffffff080c7836 */ /* 0x000fe20000000000 */
[----:B------:R-:W-:Y:S01]  /*0640*/  BSSY.RECONVERGENT B3, `(.L_x_38) ;  /* 0x0000023000037945 */ /* 0x000fe20003800200 */
[----:B------:R-:W-:-:S03]  /*0650*/  ISETP.NE.AND P2, PT, R7, RZ, PT ;  /* 0x000000ff0700720c */ /* 0x000fc60003f45270 */
[----:B------:R-:W-:-:S13]  /*0660*/  ISETP.GE.U32.AND P3, PT, R12, 0x3, PT ;  /* 0x000000030c00780c */ /* 0x000fda0003f66070 */
[----:B------:R-:W-:Y:S05]  /*0670*/  @!P3 BRA `(.L_x_39) ;  /* 0x00000000007cb947 */ /* 0x000fea0003800000 */
[----:B------:R-:W0:Y:S01]  /*0680*/  LDC R25, c[0x0][0x3ac] ;  /* 0x0000eb00ff197b82 */ /* 0x000e220000000800 */
[----:B------:R-:W1:Y:S01]  /*0690*/  LDCU UR8, c[0x0][0x398] ;  /* 0x00007300ff0877ac */ /* 0x000e620008000800 */
[----:B------:R-:W-:Y:S01]  /*06a0*/  IADD3 R13, PT, PT, R0, R21, RZ ;  /* 0x00000015000d7210 */ /* 0x000fe20007ffe0ff */
[----:B------:R-:W2:Y:S05]  /*06b0*/  LDCU.64 UR4, c[0x0][0x388] ;  /* 0x00007100ff0477ac */ /* 0x000eaa0008000a00 */
[----:B------:R-:W3:Y:S08]  /*06c0*/  LDC.64 R16, c[0x0][0x380] ;  /* 0x0000e000ff107b82 */ /* 0x000ef00000000a00 */
[----:B------:R-:W4:Y:S01]  /*06d0*/  LDC.64 R22, c[0x0][0x388] ;  /* 0x0000e200ff167b82 */ /* 0x000f220000000a00 */
[----:B-1----:R-:W-:-:S04]  /*06e0*/  IMAD R12, R3, UR8, R2 ;  /* 0x00000008030c7c24 */ /* 0x002fc8000f8e0202 */
[----:B0-----:R-:W-:-:S04]  /*06f0*/  IMAD R15, R12, R25, R9 ;  /* 0x000000190c0f7224 */ /* 0x001fc800078e0209 */
[----:B---3--:R-:W-:Y:S01]  /*0700*/  IMAD.WIDE R16, R15, 0x4, R16 ;  /* 0x000000040f107825 */ /* 0x008fe200078e0210 */
[----:B------:R-:W-:-:S04]  /*0710*/  IADD3 R15, P3, PT, R0, R21, RZ ;  /* 0x00000015000f7210 */ /* 0x000fc80007f7e0ff */
[----:B------:R-:W-:Y:S01]  /*0720*/  IADD3.X R26, PT, PT, RZ, RZ, RZ, P3, !PT ;  /* 0x000000ffff1a7210 */ /* 0x000fe20001ffe4ff */
[----:B----4-:R-:W-:Y:S01]  /*0730*/  IMAD.WIDE.U32 R22, R13, 0x4, R22 ;  /* 0x000000040d167825 */ /* 0x010fe200078e0016 */
[----:B--2---:R-:W-:-:S03]  /*0740*/  LEA R14, P3, R15, UR4, 0x2 ;  /* 0x000000040f0e7c11 */ /* 0x004fc6000f8610ff */
[----:B------:R-:W-:Y:S01]  /*0750*/  IMAD.WIDE R12, R25, 0x4, R16 ;  /* 0x00000004190c7825 */ /* 0x000fe200078e0210 */
[----:B------:R-:W-:Y:S01]  /*0760*/  LEA.HI.X R15, R15, UR5, R26, 0x2, P3 ;  /* 0x000000050f0f7c11 */ /* 0x000fe200098f141a */
[----:B------:R0:W2:Y:S04]  /*0770*/  LDG.E R29, desc[UR6][R22.64] ;  /* 0x00000006161d7981 */ /* 0x0000a8000c1e1900 */
[----:B------:R-:W2:Y:S01]  /*0780*/  LDG.E R16, desc[UR6][R16.64] ;  /* 0x0000000610107981 */ /* 0x000ea2000c1e1900 */
[----:B------:R-:W-:-:S03]  /*0790*/  IMAD.WIDE R26, R25, 0x4, R12 ;  /* 0x00000004191a7825 */ /* 0x000fc600078e020c */
[----:B------:R-:W3:Y:S01]  /*07a0*/  LDG.E R28, desc[UR6][R12.64] ;  /* 0x000000060c1c7981 */ /* 0x000ee2000c1e1900 */
[----:B0-----:R-:W-:-:S03]  /*07b0*/  IMAD.WIDE R22, R25, 0x4, R26 ;  /* 0x0000000419167825 */ /* 0x001fc600078e021a */
[----:B------:R-:W4:Y:S04]  /*07c0*/  LDG.E R26, desc[UR6][R26.64] ;  /* 0x000000061a1a7981 */ /* 0x000f28000c1e1900 */
[----:B------:R-:W5:Y:S04]  /*07d0*/  LDG.E R17, desc[UR6][R14.64+0xc] ;  /* 0x00000c060e117981 */ /* 0x000f68000c1e1900 */
[----:B------:R-:W3:Y:S04]  /*07e0*/  LDG.E R13, desc[UR6][R14.64+0x4] ;  /* 0x000004060e0d7981 */ /* 0x000ee8000c1e1900 */
[----:B------:R-:W4:Y:S04]  /*07f0*/  LDG.E R12, desc[UR6][R14.64+0x8] ;  /* 0x000008060e0c7981 */ /* 0x000f28000c1e1900 */
[----:B------:R-:W5:Y:S01]  /*0800*/  LDG.E R22, desc[UR6][R22.64] ;  /* 0x0000000616167981 */ /* 0x000f62000c1e1900 */
[----:B------:R-:W-:-:S02]  /*0810*/  IADD3 R21, PT, PT, R21, 0x4, RZ ;  /* 0x0000000415157810 */ /* 0x000fc40007ffe0ff */
[----:B------:R-:W-:Y:S01]  /*0820*/  IADD3 R2, PT, PT, R2, 0x4, RZ ;  /* 0x0000000402027810 */ /* 0x000fe20007ffe0ff */
[----:B--2---:R-:W-:-:S04]  /*0830*/  FFMA R24, R29, R16, R24 ;  /* 0x000000101d187223 */ /* 0x004fc80000000018 */
[----:B---3--:R-:W-:-:S04]  /*0840*/  FFMA R25, R13, R28, R24 ;  /* 0x0000001c0d197223 */ /* 0x008fc80000000018 */
[----:B----4-:R-:W-:-:S04]  /*0850*/  FFMA R24, R12, R26, R25 ;  /* 0x0000001a0c187223 */ /* 0x010fc80000000019 */
[----:B-----5:R-:W-:-:S07]  /*0860*/  FFMA R24, R17, R22, R24 ;  /* 0x0000001611187223 */ /* 0x020fce0000000018 */
.L_x_39:
[----:B------:R-:W-:Y:S05]  /*0870*/  BSYNC.RECONVERGENT B3 ;  /* 0x0000000000037941 */ /* 0x000fea0003800200 */
.L_x_38:
[----:B------:R-:W-:Y:S05]  /*0880*/  @!P2 BRA `(.L_x_37) ;  /* 0x0000000000a4a947 */ /* 0x000fea0003800000 */
[----:B------:R-:W-:Y:S01]  /*0890*/  ISETP.NE.AND P3, PT, R7, 0x1, PT ;  /* 0x000000010700780c */ /* 0x000fe20003f65270 */
[----:B------:R-:W-:Y:S01]  /*08a0*/  BSSY.RECONVERGENT B3, `(.L_x_40) ;  /* 0x000001a000037945 */ /* 0x000fe20003800200 */
[----:B------:R-:W-:-:S11]  /*08b0*/  LOP3.LUT P2, RZ, R11, 0x1, RZ, 0xc0, !PT ;  /* 0x000000010bff7812 */ /* 0x000fd6000784c0ff */
[----:B------:R-:W-:Y:S05]  /*08c0*/  @!P3 BRA `(.L_x_41) ;  /* 0x00000000005cb947 */ /* 0x000fea0003800000 */
[----:B------:R-:W0:Y:S01]  /*08d0*/  LDC R12, c[0x0][0x3ac] ;  /* 0x0000eb00ff0c7b82 */ /* 0x000e220000000800 */
[----:B------:R-:W1:Y:S01]  /*08e0*/  LDCU UR4, c[0x0][0x398] ;  /* 0x00007300ff0477ac */ /* 0x000e620008000800 */
[----:B------:R-:W-:Y:S01]  /*08f0*/  IMAD.IADD R15, R0, 0x1, R21 ;  /* 0x00000001000f7824 */ /* 0x000fe200078e0215 */
[----:B------:R-:W2:Y:S05]  /*0900*/  LDCU.64 UR8, c[0x0][0x388] ;  /* 0x00007100ff0877ac */ /* 0x000eaa0008000a00 */
[----:B------:R-:W3:Y:S08]  /*0910*/  LDC.64 R16, c[0x0][0x380] ;  /* 0x0000e000ff107b82 */ /* 0x000ef00000000a00 */
[----:B------:R-:W4:Y:S01]  /*0920*/  LDC.64 R22, c[0x0][0x388] ;  /* 0x0000e200ff167b82 */ /* 0x000f220000000a00 */
[----:B-1----:R-:W-:-:S04]  /*0930*/  IMAD R13, R3, UR4, R2 ;  /* 0x00000004030d7c24 */ /* 0x002fc8000f8e0202 */
[----:B0-----:R-:W-:Y:S01]  /*0940*/  IMAD R25, R13, R12, R9 ;  /* 0x0000000c0d197224 */ /* 0x001fe200078e0209 */
[----:B------:R-:W-:-:S04]  /*0950*/  IADD3 R13, P3, PT, R0, R21, RZ ;  /* 0x00000015000d7210 */ /* 0x000fc80007f7e0ff */
[----:B------:R-:W-:Y:S02]  /*0960*/  IADD3.X R26, PT, PT, RZ, RZ, RZ, P3, !PT ;  /* 0x000000ffff1a7210 */ /* 0x000fe40001ffe4ff */
[----:B--2---:R-:W-:Y:S01]  /*0970*/  LEA R14, P3, R13, UR8, 0x2 ;  /* 0x000000080d0e7c11 */ /* 0x004fe2000f8610ff */
[----:B---3--:R-:W-:-:S04]  /*0980*/  IMAD.WIDE R16, R25, 0x4, R16 ;  /* 0x0000000419107825 */ /* 0x008fc800078e0210 */
[----:B----4-:R-:W-:Y:S01]  /*0990*/  IMAD.WIDE.U32 R22, R15, 0x4, R22 ;  /* 0x000000040f167825 */ /* 0x010fe200078e0016 */
[----:B------:R-:W-:-:S03]  /*09a0*/  LEA.HI.X R15, R13, UR9, R26, 0x2, P3 ;  /* 0x000000090d0f7c11 */ /* 0x000fc600098f141a */
[----:B------:R-:W-:Y:S02]  /*09b0*/  IMAD.WIDE R12, R12, 0x4, R16 ;  /* 0x000000040c0c7825 */ /* 0x000fe400078e0210 */
[----:B------:R-:W2:Y:S04]  /*09c0*/  LDG.E R23, desc[UR6][R22.64] ;  /* 0x0000000616177981 */ /* 0x000ea8000c1e1900 */
[----:B------:R-:W2:Y:S04]  /*09d0*/  LDG.E R16, desc[UR6][R16.64] ;  /* 0x0000000610107981 */ /* 0x000ea8000c1e1900 */
[----:B------:R-:W3:Y:S04]  /*09e0*/  LDG.E R15, desc[UR6][R14.64+0x4] ;  /* 0x000004060e0f7981 */ /* 0x000ee8000c1e1900 */
[----:B------:R-:W3:Y:S01]  /*09f0*/  LDG.E R12, desc[UR6][R12.64] ;  /* 0x000000060c0c7981 */ /* 0x000ee2000c1e1900 */
[----:B------:R-:W-:-:S02]  /*0a00*/  IADD3 R21, PT, PT, R21, 0x2, RZ ;  /* 0x0000000215157810 */ /* 0x000fc40007ffe0ff */
[----:B------:R-:W-:Y:S01]  /*0a10*/  IADD3 R2, PT, PT, R2, 0x2, RZ ;  /* 0x0000000202027810 */ /* 0x000fe20007ffe0ff */
[----:B--2---:R-:W-:-:S04]  /*0a20*/  FFMA R24, R23, R16, R24 ;  /* 0x0000001017187223 */ /* 0x004fc80000000018 */
[----:B---3--:R-:W-:-:S07]  /*0a30*/  FFMA R24, R15, R12, R24 ;  /* 0x0000000c0f187223 */ /* 0x008fce0000000018 */
.L_x_41:
[----:B------:R-:W-:Y:S05]  /*0a40*/  BSYNC.RECONVERGENT B3 ;  /* 0x0000000000037941 */ /* 0x000fea0003800200 */
.L_x_40:
[----:B------:R-:W-:Y:S05]  /*0a50*/  @!P2 BRA `(.L_x_37) ;  /* 0x000000000030a947 */ /* 0x000fea0003800000 */
[----:B------:R-:W0:Y:S01]  /*0a60*/  LDCU UR4, c[0x0][0x398] ;  /* 0x00007300ff0477ac */ /* 0x000e220008000800 */
[----:B------:R-:W1:Y:S01]  /*0a70*/  LDC.64 R14, c[0x0][0x388] ;  /* 0x0000e200ff0e7b82 */ /* 0x000e620000000a00 */
[----:B------:R-:W2:Y:S07]  /*0a80*/  LDCU UR5, c[0x0][0x3ac] ;  /* 0x00007580ff0577ac */ /* 0x000eae0008000800 */
[----:B------:R-:W3:Y:S01]  /*0a90*/  LDC.64 R12, c[0x0][0x380] ;  /* 0x0000e000ff0c7b82 */ /* 0x000ee20000000a00 */
[----:B0-----:R-:W-:Y:S01]  /*0aa0*/  IMAD R2, R3, UR4, R2 ;  /* 0x0000000403027c24 */ /* 0x001fe2000f8e0202 */
[----:B------:R-:W-:-:S03]  /*0ab0*/  IADD3 R3, PT, PT, R0, R21, RZ ;  /* 0x0000001500037210 */ /* 0x000fc60007ffe0ff */
[----:B--2---:R-:W-:Y:S02]  /*0ac0*/  IMAD R17, R2, UR5, R9 ;  /* 0x0000000502117c24 */ /* 0x004fe4000f8e0209 */
[----:B-1----:R-:W-:-:S06]  /*0ad0*/  IMAD.WIDE.U32 R14, R3, 0x4, R14 ;  /* 0x00000004030e7825 */ /* 0x002fcc00078e000e */
[----:B------:R-:W2:Y:S01]  /*0ae0*/  LDG.E R15, desc[UR6][R14.64] ;  /* 0x000000060e0f7981 */ /* 0x000ea2000c1e1900 */
[----:B---3--:R-:W-:-:S06]  /*0af0*/  IMAD.WIDE R12, R17, 0x4, R12 ;  /* 0x00000004110c7825 */ /* 0x008fcc00078e020c */
[----:B------:R-:W2:Y:S02]  /*0b00*/  LDG.E R12, desc[UR6][R12.64] ;  /* 0x000000060c0c7981 */ /* 0x000ea4000c1e1900 */
[----:B--2---:R-:W-:-:S07]  /*0b10*/  FFMA R24, R15, R12, R24 ;  /* 0x0000000c0f187223 */ /* 0x004fce0000000018 */
.L_x_37:
[----:B------:R-:W-:Y:S05]  /*0b20*/  BSYNC.RECONVERGENT B2 ;  /* 0x0000000000027941 */ /* 0x000fea0003800200 */
.L_x_36:
[----:B------:R-:W-:Y:S01]  /*0b30*/  VIADD R5, R5, 0x1 ;  /* 0x0000000105057836 */ /* 0x000fe20000000000 */
[----:B------:R-:W-:-:S04]  /*0b40*/  IADD3 R3, PT, PT, R19, R4, RZ ;  /* 0x0000000413037210 */ /* 0x000fc80007ffe0ff */
[----:B------:R-:W-:-:S04]  /*0b50*/  IADD3 R0, PT, PT, R19, R5, RZ ;  /* 0x0000000513007210 */ /* 0x000fc80007ffe0ff */
[----:B------:R-:W-:-:S13]  /*0b60*/  ISETP.GE.AND P2, PT, R0, R3, PT ;  /* 0x000000030000720c */ /* 0x000fda0003f46270 */
[----:B------:R-:W-:Y:S05]  /*0b70*/  @!P2 BRA `(.L_x_42) ;  /* 0xfffffff400a4a947 */ /* 0x000fea000383ffff */
[----:B------:R-:W-:Y:S05]  /*0b80*/  BSYNC.RECONVERGENT B0 ;  /* 0x0000000000007941 */ /* 0x000fea0003800200 */
.L_x_31:
[----:B------:R-:W0:Y:S01]  /*0b90*/  LDC.64 R2, c[0x0][0x390] ;  /* 0x0000e400ff027b82 */ /* 0x000e220000000a00 */
[----:B------:R-:W-:Y:S02]  /*0ba0*/  FSETP.GEU.AND P2, PT, R24, RZ, PT ;  /* 0x000000ff1800720b */ /* 0x000fe40003f4e000 */
[----:B------:R-:W-:Y:S02]  /*0bb0*/  IADD3 R5, PT, PT, R18, R9, RZ ;  /* 0x0000000912057210 */ /* 0x000fe40007ffe0ff */
[----:B------:R-:W-:-:S03]  /*0bc0*/  FSEL R24, R24, RZ, P2 ;  /* 0x000000ff18187208 */ /* 0x000fc60001000000 */
[----:B0-----:R-:W-:Y:S01]  /*0bd0*/  IMAD.WIDE R2, R5, 0x4, R2 ;  /* 0x0000000405027825 */ /* 0x001fe200078e0202 */
[----:B------:R-:W-:-:S05]  /*0be0*/  FMNMX.NAN R5, R24, 1, PT ;  /* 0x3f80000018057809 */ /* 0x000fca0003820000 */
[----:B------:R1:W-:Y:S02]  /*0bf0*/  STG.E desc[UR6][R2.64], R5 ;  /* 0x0000000502007986 */ /* 0x0003e4000c101906 */
.L_x_30:
[----:B0-----:R-:W-:Y:S05]  /*0c00*/  BSYNC.RECONVERGENT B1 ;  /* 0x0000000000017941 */ /* 0x001fea0003800200 */
.L_x_29:
[----:B------:R-:W-:-:S04]  /*0c10*/  IADD3 R9, PT, PT, R9, 0x1, RZ ;  /* 0x0000000109097810 */ /* 0x000fc80007ffe0ff */
[----:B------:R-:W-:-:S13]  /*0c20*/  ISETP.NE.AND P2, PT, R9, 0x3, PT ;  /* 0x000000030900780c */ /* 0x000fda0003f45270 */
[----:B------:R-:W-:Y:S05]  /*0c30*/  @!P2 EXIT ;  /* 0x000000000000a94d */ /* 0x000fea0003800000 */
[----:B------:R-:W-:Y:S05]  /*0c40*/  BRA `(.L_x_43) ;  /* 0xfffffff4005c7947 */ /* 0x000fea000383ffff */
.L_x_28:
[----:B0-----:R-:W-:Y:S05]  /*0c50*/  @!P0 EXIT ;  /* 0x000000000000894d */ /* 0x001fea0003800000 */
[----:B------:R-:W0:Y:S02]  /*0c60*/  LDC.64 R2, c[0x0][0x390] ;  /* 0x0000e400ff027b82 */ /* 0x000e240000000a00 */
[----:B0-----:R-:W-:-:S05]  /*0c70*/  IMAD.WIDE R18, R18, 0x4, R2 ;  /* 0x0000000412127825 */ /* 0x001fca00078e0202 */
[----:B------:R-:W-:Y:S04]  /*0c80*/  STG.E desc[UR6][R18.64], RZ ;  /* 0x000000ff12007986 */ /* 0x000fe8000c101906 */
[----:B------:R-:W-:Y:S04]  /*0c90*/  STG.E desc[UR6][R18.64+0x4], RZ ;  /* 0x000004ff12007986 */ /* 0x000fe8000c101906 */
[----:B------:R-:W-:Y:S01]  /*0ca0*/  STG.E desc[UR6][R18.64+0x8], RZ ;  /* 0x000008ff12007986 */ /* 0x000fe2000c101906 */
[----:B------:R-:W-:Y:S05]  /*0cb0*/  EXIT ;  /* 0x000000000000794d */ /* 0x000fea0003800000 */
.L_x_44:
        /* <DEDUP_REMOVED lines=12> */
.L_x_47:


//--------------------- .nv.shared.reserved.0     --------------------------
	.section	.nv.shared.reserved.0,"aw",@nobits
	.weak		__nv_reservedSMEM_offset_0_alias
	.size		__nv_reservedSMEM_offset_0_alias, 0, 64
	.other		__nv_reservedSMEM_offset_0_alias,@"STO_CUDA_RESERVED_SHARED STV_DEFAULT"
__nv_reservedSMEM_offset_0_alias:
	.zero		0
	.zero		64


//--------------------- .nv.shared._Z6tilingPfS_S_iiiiii --------------------------
	.section	.nv.shared._Z6tilingPfS_S_iiiiii,"aw",@nobits
	.sectionflags	@""
	.align	4
.nv.shared._Z6tilingPfS_S_iiiiii:
	.zero		5648


//--------------------- .nv.constant0._Z14tilingConstantPfS_S_iiiiii --------------------------
	.section	.nv.constant0._Z14tilingConstantPfS_S_iiiiii,"a",@progbits
	.sectionflags	@""
	.align	4
.nv.constant0._Z14tilingConstantPfS_S_iiiiii:
	.zero		944


//--------------------- .nv.constant0._Z6tilingPfS_S_iiiiii --------------------------
	.section	.nv.constant0._Z6tilingPfS_S_iiiiii,"a",@progbits
	.sectionflags	@""
	.align	4
.nv.constant0._Z6tilingPfS_S_iiiiii:
	.zero		944


//--------------------- .nv.constant0._Z14naiveFilteringPfS_S_iiiiii --------------------------
	.section	.nv.constant0._Z14naiveFilteringPfS_S_iiiiii,"a",@progbits
	.sectionflags	@""
	.align	4
.nv.constant0._Z14naiveFilteringPfS_S_iiiiii:
	.zero		944


//--------------------- SYMBOLS --------------------------

	.type		.nv.reservedSmem.offset0,@object
	.size		.nv.reservedSmem.offset0,0x4
	.type		.nv.reservedSmem.cap,@object
	.size		.nv.reservedSmem.cap,0x4
